//
// Generated by NVIDIA NVVM Compiler
//
// Compiler Build ID: CL-36424714
// Cuda compilation tools, release 13.0, V13.0.88
// Based on NVVM 20.0.0
//

.version 9.0
.target sm_100
.address_size 64

	// .globl	_Z15calculate_forceiP4bodyPA3_d
.extern .func  (.param .b32 func_retval0) vprintf
(
	.param .b64 vprintf_param_0,
	.param .b64 vprintf_param_1
)
;
.func  (.param .b64 func_retval0) __internal_accurate_pow
(
	.param .b64 __internal_accurate_pow_param_0
)
;
.global .align 1 .b8 $str[121] = {84, 104, 101, 32, 105, 110, 105, 116, 105, 97, 108, 32, 112, 111, 115, 105, 116, 105, 111, 110, 32, 111, 102, 32, 116, 119, 111, 32, 111, 98, 106, 101, 99, 116, 115, 32, 97, 114, 101, 32, 115, 97, 109, 101, 44, 32, 40, 67, 79, 76, 76, 73, 83, 73, 79, 78, 41, 32, 85, 78, 68, 69, 70, 73, 78, 69, 68, 32, 66, 69, 72, 65, 86, 73, 79, 82, 46, 10, 84, 104, 101, 32, 99, 97, 108, 99, 117, 108, 97, 116, 105, 111, 110, 32, 114, 101, 115, 117, 108, 116, 32, 105, 110, 32, 105, 110, 118, 97, 108, 105, 100, 32, 118, 97, 108, 117, 101, 115, 32, 10};

.visible .entry _Z15calculate_forceiP4bodyPA3_d(
	.param .u32 _Z15calculate_forceiP4bodyPA3_d_param_0,
	.param .u64 .ptr .align 1 _Z15calculate_forceiP4bodyPA3_d_param_1,
	.param .u64 .ptr .align 1 _Z15calculate_forceiP4bodyPA3_d_param_2
)
{
	.reg .pred 	%p<60>;
	.reg .b32 	%r<75>;
	.reg .b64 	%rd<18>;
	.reg .b64 	%fd<93>;

	ld.param.u32 	%r7, [_Z15calculate_forceiP4bodyPA3_d_param_0];
	ld.param.u64 	%rd4, [_Z15calculate_forceiP4bodyPA3_d_param_1];
	ld.param.u64 	%rd5, [_Z15calculate_forceiP4bodyPA3_d_param_2];
	cvta.to.global.u64 	%rd1, %rd5;
	mov.u32 	%r8, %tid.x;
	cvt.u64.u32 	%rd2, %r8;
	mov.u32 	%r9, %tid.y;
	cvt.u64.u32 	%rd3, %r9;
	max.u32 	%r10, %r8, %r9;
	setp.ge.u32 	%p1, %r10, %r7;
	@%p1 bra 	$L__BB0_34;
	cvt.u32.u64 	%r11, %rd3;
	cvt.u32.u64 	%r12, %rd2;
	setp.ne.s32 	%p2, %r12, %r11;
	@%p2 bra 	$L__BB0_3;
	cvt.s64.s32 	%rd14, %r7;
	mad.lo.s64 	%rd15, %rd14, %rd2, %rd2;
	mad.lo.s64 	%rd16, %rd15, 24, %rd1;
	mov.b64 	%rd17, 0;
	st.global.u64 	[%rd16], %rd17;
	st.global.u64 	[%rd16+8], %rd17;
	st.global.u64 	[%rd16+16], %rd17;
	bra.uni 	$L__BB0_34;
$L__BB0_3:
	cvta.to.global.u64 	%rd6, %rd4;
	mad.lo.s64 	%rd7, %rd2, 80, %rd6;
	ld.global.f64 	%fd1, [%rd7];
	ld.global.f64 	%fd2, [%rd7+8];
	ld.global.f64 	%fd44, [%rd7+16];
	ld.global.f64 	%fd45, [%rd7+24];
	mad.lo.s64 	%rd8, %rd3, 80, %rd6;
	ld.global.f64 	%fd5, [%rd8];
	ld.global.f64 	%fd6, [%rd8+8];
	ld.global.f64 	%fd46, [%rd8+16];
	ld.global.f64 	%fd47, [%rd8+24];
	setp.neu.f64 	%p3, %fd2, %fd6;
	setp.neu.f64 	%p4, %fd44, %fd46;
	or.pred  	%p5, %p3, %p4;
	setp.neu.f64 	%p6, %fd45, %fd47;
	or.pred  	%p7, %p5, %p6;
	@%p7 bra 	$L__BB0_5;
	mov.u64 	%rd9, $str;
	cvta.global.u64 	%rd10, %rd9;
	{ // callseq 0, 0
	.param .b64 param0;
	st.param.b64 	[param0], %rd10;
	.param .b64 param1;
	st.param.b64 	[param1], 0;
	.param .b32 retval0;
	call.uni (retval0), 
	vprintf, 
	(
	param0, 
	param1
	);
	ld.param.b32 	%r13, [retval0];
	} // callseq 0
$L__BB0_5:
	sub.f64 	%fd9, %fd6, %fd2;
	sub.f64 	%fd10, %fd46, %fd44;
	sub.f64 	%fd11, %fd47, %fd45;
	{
	.reg .b32 %temp; 
	mov.b64 	{%temp, %r1}, %fd9;
	}
	mov.f64 	%fd48, 0d4000000000000000;
	{
	.reg .b32 %temp; 
	mov.b64 	{%temp, %r15}, %fd48;
	}
	and.b32  	%r3, %r15, 2146435072;
	setp.eq.s32 	%p8, %r3, 1062207488;
	abs.f64 	%fd12, %fd9;
	{ // callseq 1, 0
	.param .b64 param0;
	st.param.f64 	[param0], %fd12;
	.param .b64 retval0;
	call.uni (retval0), 
	__internal_accurate_pow, 
	(
	param0
	);
	ld.param.f64 	%fd49, [retval0];
	} // callseq 1
	setp.lt.s32 	%p9, %r1, 0;
	neg.f64 	%fd51, %fd49;
	selp.f64 	%fd52, %fd51, %fd49, %p8;
	selp.f64 	%fd86, %fd52, %fd49, %p9;
	setp.neu.f64 	%p10, %fd9, 0d0000000000000000;
	@%p10 bra 	$L__BB0_7;
	selp.b32 	%r16, %r1, 0, %p8;
	setp.lt.s32 	%p12, %r15, 0;
	or.b32  	%r17, %r16, 2146435072;
	selp.b32 	%r18, %r17, %r16, %p12;
	mov.b32 	%r19, 0;
	mov.b64 	%fd86, {%r19, %r18};
$L__BB0_7:
	add.f64 	%fd53, %fd9, 0d4000000000000000;
	{
	.reg .b32 %temp; 
	mov.b64 	{%temp, %r20}, %fd53;
	}
	and.b32  	%r21, %r20, 2146435072;
	setp.ne.s32 	%p13, %r21, 2146435072;
	@%p13 bra 	$L__BB0_12;
	setp.num.f64 	%p14, %fd9, %fd9;
	@%p14 bra 	$L__BB0_10;
	mov.f64 	%fd54, 0d4000000000000000;
	add.rn.f64 	%fd86, %fd9, %fd54;
	bra.uni 	$L__BB0_12;
$L__BB0_10:
	setp.neu.f64 	%p15, %fd12, 0d7FF0000000000000;
	@%p15 bra 	$L__BB0_12;
	setp.lt.s32 	%p16, %r1, 0;
	setp.eq.s32 	%p17, %r3, 1062207488;
	setp.lt.s32 	%p18, %r15, 0;
	selp.b32 	%r23, 0, 2146435072, %p18;
	and.b32  	%r24, %r15, 2147483647;
	setp.ne.s32 	%p19, %r24, 1071644672;
	or.b32  	%r25, %r23, -2147483648;
	selp.b32 	%r26, %r25, %r23, %p19;
	selp.b32 	%r27, %r26, %r23, %p17;
	selp.b32 	%r28, %r27, %r23, %p16;
	mov.b32 	%r29, 0;
	mov.b64 	%fd86, {%r29, %r28};
$L__BB0_12:
	setp.eq.s32 	%p20, %r3, 1062207488;
	{
	.reg .b32 %temp; 
	mov.b64 	{%temp, %r4}, %fd10;
	}
	abs.f64 	%fd19, %fd10;
	{ // callseq 2, 0
	.param .b64 param0;
	st.param.f64 	[param0], %fd19;
	.param .b64 retval0;
	call.uni (retval0), 
	__internal_accurate_pow, 
	(
	param0
	);
	ld.param.f64 	%fd55, [retval0];
	} // callseq 2
	setp.lt.s32 	%p21, %r4, 0;
	neg.f64 	%fd57, %fd55;
	selp.f64 	%fd58, %fd57, %fd55, %p20;
	selp.f64 	%fd88, %fd58, %fd55, %p21;
	setp.neu.f64 	%p22, %fd10, 0d0000000000000000;
	@%p22 bra 	$L__BB0_14;
	selp.b32 	%r31, %r4, 0, %p20;
	setp.lt.s32 	%p24, %r15, 0;
	or.b32  	%r32, %r31, 2146435072;
	selp.b32 	%r33, %r32, %r31, %p24;
	mov.b32 	%r34, 0;
	mov.b64 	%fd88, {%r34, %r33};
$L__BB0_14:
	add.f64 	%fd59, %fd10, 0d4000000000000000;
	{
	.reg .b32 %temp; 
	mov.b64 	{%temp, %r35}, %fd59;
	}
	and.b32  	%r36, %r35, 2146435072;
	setp.ne.s32 	%p25, %r36, 2146435072;
	@%p25 bra 	$L__BB0_19;
	setp.num.f64 	%p26, %fd10, %fd10;
	@%p26 bra 	$L__BB0_17;
	mov.f64 	%fd60, 0d4000000000000000;
	add.rn.f64 	%fd88, %fd10, %fd60;
	bra.uni 	$L__BB0_19;
$L__BB0_17:
	setp.neu.f64 	%p27, %fd19, 0d7FF0000000000000;
	@%p27 bra 	$L__BB0_19;
	setp.lt.s32 	%p28, %r4, 0;
	setp.eq.s32 	%p29, %r3, 1062207488;
	setp.lt.s32 	%p30, %r15, 0;
	selp.b32 	%r38, 0, 2146435072, %p30;
	and.b32  	%r39, %r15, 2147483647;
	setp.ne.s32 	%p31, %r39, 1071644672;
	or.b32  	%r40, %r38, -2147483648;
	selp.b32 	%r41, %r40, %r38, %p31;
	selp.b32 	%r42, %r41, %r38, %p29;
	selp.b32 	%r43, %r42, %r38, %p28;
	mov.b32 	%r44, 0;
	mov.b64 	%fd88, {%r44, %r43};
$L__BB0_19:
	setp.eq.s32 	%p32, %r3, 1062207488;
	setp.eq.f64 	%p33, %fd10, 0d3FF0000000000000;
	selp.f64 	%fd61, 0d3FF0000000000000, %fd88, %p33;
	setp.eq.f64 	%p34, %fd9, 0d3FF0000000000000;
	selp.f64 	%fd62, 0d3FF0000000000000, %fd86, %p34;
	add.f64 	%fd26, %fd62, %fd61;
	{
	.reg .b32 %temp; 
	mov.b64 	{%temp, %r5}, %fd11;
	}
	abs.f64 	%fd27, %fd11;
	{ // callseq 3, 0
	.param .b64 param0;
	st.param.f64 	[param0], %fd27;
	.param .b64 retval0;
	call.uni (retval0), 
	__internal_accurate_pow, 
	(
	param0
	);
	ld.param.f64 	%fd63, [retval0];
	} // callseq 3
	setp.lt.s32 	%p35, %r5, 0;
	neg.f64 	%fd65, %fd63;
	selp.f64 	%fd66, %fd65, %fd63, %p32;
	selp.f64 	%fd90, %fd66, %fd63, %p35;
	setp.neu.f64 	%p36, %fd11, 0d0000000000000000;
	@%p36 bra 	$L__BB0_21;
	selp.b32 	%r46, %r5, 0, %p32;
	setp.lt.s32 	%p38, %r15, 0;
	or.b32  	%r47, %r46, 2146435072;
	selp.b32 	%r48, %r47, %r46, %p38;
	mov.b32 	%r49, 0;
	mov.b64 	%fd90, {%r49, %r48};
$L__BB0_21:
	add.f64 	%fd67, %fd11, 0d4000000000000000;
	{
	.reg .b32 %temp; 
	mov.b64 	{%temp, %r50}, %fd67;
	}
	and.b32  	%r51, %r50, 2146435072;
	setp.ne.s32 	%p39, %r51, 2146435072;
	@%p39 bra 	$L__BB0_26;
	setp.num.f64 	%p40, %fd11, %fd11;
	@%p40 bra 	$L__BB0_24;
	mov.f64 	%fd68, 0d4000000000000000;
	add.rn.f64 	%fd90, %fd11, %fd68;
	bra.uni 	$L__BB0_26;
$L__BB0_24:
	setp.neu.f64 	%p41, %fd27, 0d7FF0000000000000;
	@%p41 bra 	$L__BB0_26;
	setp.lt.s32 	%p42, %r5, 0;
	setp.eq.s32 	%p43, %r3, 1062207488;
	setp.lt.s32 	%p44, %r15, 0;
	selp.b32 	%r53, 0, 2146435072, %p44;
	and.b32  	%r54, %r15, 2147483647;
	setp.ne.s32 	%p45, %r54, 1071644672;
	or.b32  	%r55, %r53, -2147483648;
	selp.b32 	%r56, %r55, %r53, %p45;
	selp.b32 	%r57, %r56, %r53, %p43;
	selp.b32 	%r58, %r57, %r53, %p42;
	mov.b32 	%r59, 0;
	mov.b64 	%fd90, {%r59, %r58};
$L__BB0_26:
	setp.eq.s32 	%p46, %r3, 1062207488;
	setp.eq.f64 	%p47, %fd11, 0d3FF0000000000000;
	selp.f64 	%fd69, 0d3FF0000000000000, %fd90, %p47;
	add.f64 	%fd34, %fd26, %fd69;
	sqrt.rn.f64 	%fd35, %fd34;
	mul.f64 	%fd70, %fd1, 0d3FB999999999999A;
	mul.f64 	%fd36, %fd70, %fd5;
	{
	.reg .b32 %temp; 
	mov.b64 	{%temp, %r6}, %fd35;
	}
	abs.f64 	%fd37, %fd35;
	{ // callseq 4, 0
	.param .b64 param0;
	st.param.f64 	[param0], %fd37;
	.param .b64 retval0;
	call.uni (retval0), 
	__internal_accurate_pow, 
	(
	param0
	);
	ld.param.f64 	%fd71, [retval0];
	} // callseq 4
	setp.lt.s32 	%p48, %r6, 0;
	neg.f64 	%fd73, %fd71;
	selp.f64 	%fd74, %fd73, %fd71, %p46;
	selp.f64 	%fd92, %fd74, %fd71, %p48;
	setp.neu.f64 	%p49, %fd34, 0d0000000000000000;
	@%p49 bra 	$L__BB0_28;
	selp.b32 	%r61, %r6, 0, %p46;
	setp.lt.s32 	%p51, %r15, 0;
	or.b32  	%r62, %r61, 2146435072;
	selp.b32 	%r63, %r62, %r61, %p51;
	mov.b32 	%r64, 0;
	mov.b64 	%fd92, {%r64, %r63};
$L__BB0_28:
	add.f64 	%fd75, %fd35, 0d4000000000000000;
	{
	.reg .b32 %temp; 
	mov.b64 	{%temp, %r65}, %fd75;
	}
	and.b32  	%r66, %r65, 2146435072;
	setp.ne.s32 	%p52, %r66, 2146435072;
	@%p52 bra 	$L__BB0_33;
	setp.ge.f64 	%p53, %fd34, 0d0000000000000000;
	@%p53 bra 	$L__BB0_31;
	mov.f64 	%fd76, 0d4000000000000000;
	add.rn.f64 	%fd92, %fd35, %fd76;
	bra.uni 	$L__BB0_33;
$L__BB0_31:
	setp.neu.f64 	%p54, %fd37, 0d7FF0000000000000;
	@%p54 bra 	$L__BB0_33;
	setp.lt.s32 	%p55, %r6, 0;
	setp.eq.s32 	%p56, %r3, 1062207488;
	setp.lt.s32 	%p57, %r15, 0;
	selp.b32 	%r68, 0, 2146435072, %p57;
	and.b32  	%r69, %r15, 2147483647;
	setp.ne.s32 	%p58, %r69, 1071644672;
	or.b32  	%r70, %r68, -2147483648;
	selp.b32 	%r71, %r70, %r68, %p58;
	selp.b32 	%r72, %r71, %r68, %p56;
	selp.b32 	%r73, %r72, %r68, %p55;
	mov.b32 	%r74, 0;
	mov.b64 	%fd92, {%r74, %r73};
$L__BB0_33:
	setp.eq.f64 	%p59, %fd35, 0d3FF0000000000000;
	selp.f64 	%fd77, 0d3FF0000000000000, %fd92, %p59;
	div.rn.f64 	%fd78, %fd36, %fd77;
	div.rn.f64 	%fd79, %fd9, %fd35;
	mul.f64 	%fd80, %fd79, %fd78;
	cvt.s64.s32 	%rd11, %r7;
	mad.lo.s64 	%rd12, %rd11, %rd2, %rd3;
	mad.lo.s64 	%rd13, %rd12, 24, %rd1;
	st.global.f64 	[%rd13], %fd80;
	div.rn.f64 	%fd81, %fd10, %fd35;
	mul.f64 	%fd82, %fd81, %fd78;
	st.global.f64 	[%rd13+8], %fd82;
	div.rn.f64 	%fd83, %fd11, %fd35;
	mul.f64 	%fd84, %fd83, %fd78;
	st.global.f64 	[%rd13+16], %fd84;
$L__BB0_34:
	ret;

}
	// .globl	_Z9net_forceiP4bodyPA3_d
.visible .entry _Z9net_forceiP4bodyPA3_d(
	.param .u32 _Z9net_forceiP4bodyPA3_d_param_0,
	.param .u64 .ptr .align 1 _Z9net_forceiP4bodyPA3_d_param_1,
	.param .u64 .ptr .align 1 _Z9net_forceiP4bodyPA3_d_param_2
)
{
	.reg .pred 	%p<10>;
	.reg .b32 	%r<35>;
	.reg .b64 	%rd<17>;
	.reg .b64 	%fd<235>;

	ld.param.u32 	%r22, [_Z9net_forceiP4bodyPA3_d_param_0];
	ld.param.u64 	%rd4, [_Z9net_forceiP4bodyPA3_d_param_1];
	ld.param.u64 	%rd5, [_Z9net_forceiP4bodyPA3_d_param_2];
	cvta.to.global.u64 	%rd1, %rd5;
	mov.u32 	%r1, %tid.x;
	mul.lo.s32 	%r30, %r22, %r1;
	setp.lt.s32 	%p1, %r22, 1;
	mov.f64 	%fd232, 0d0000000000000000;
	mov.f64 	%fd233, %fd232;
	mov.f64 	%fd234, %fd232;
	@%p1 bra 	$L__BB1_13;
	add.s32 	%r23, %r30, 1;
	add.s32 	%r24, %r30, %r22;
	max.s32 	%r25, %r24, %r23;
	sub.s32 	%r3, %r25, %r30;
	and.b32  	%r4, %r3, 15;
	sub.s32 	%r26, %r30, %r25;
	setp.gt.u32 	%p2, %r26, -16;
	mov.f64 	%fd234, 0d0000000000000000;
	mov.f64 	%fd233, %fd234;
	mov.f64 	%fd232, %fd234;
	@%p2 bra 	$L__BB1_4;
	and.b32  	%r27, %r3, -16;
	neg.s32 	%r28, %r27;
	add.s64 	%rd2, %rd1, 192;
	mov.f64 	%fd234, 0d0000000000000000;
$L__BB1_3:
	.pragma "nounroll";
	mul.wide.s32 	%rd6, %r30, 24;
	add.s64 	%rd7, %rd2, %rd6;
	ld.global.f64 	%fd44, [%rd7+-192];
	add.f64 	%fd45, %fd232, %fd44;
	ld.global.f64 	%fd46, [%rd7+-184];
	add.f64 	%fd47, %fd233, %fd46;
	ld.global.f64 	%fd48, [%rd7+-176];
	add.f64 	%fd49, %fd234, %fd48;
	ld.global.f64 	%fd50, [%rd7+-168];
	add.f64 	%fd51, %fd45, %fd50;
	ld.global.f64 	%fd52, [%rd7+-160];
	add.f64 	%fd53, %fd47, %fd52;
	ld.global.f64 	%fd54, [%rd7+-152];
	add.f64 	%fd55, %fd49, %fd54;
	ld.global.f64 	%fd56, [%rd7+-144];
	add.f64 	%fd57, %fd51, %fd56;
	ld.global.f64 	%fd58, [%rd7+-136];
	add.f64 	%fd59, %fd53, %fd58;
	ld.global.f64 	%fd60, [%rd7+-128];
	add.f64 	%fd61, %fd55, %fd60;
	ld.global.f64 	%fd62, [%rd7+-120];
	add.f64 	%fd63, %fd57, %fd62;
	ld.global.f64 	%fd64, [%rd7+-112];
	add.f64 	%fd65, %fd59, %fd64;
	ld.global.f64 	%fd66, [%rd7+-104];
	add.f64 	%fd67, %fd61, %fd66;
	ld.global.f64 	%fd68, [%rd7+-96];
	add.f64 	%fd69, %fd63, %fd68;
	ld.global.f64 	%fd70, [%rd7+-88];
	add.f64 	%fd71, %fd65, %fd70;
	ld.global.f64 	%fd72, [%rd7+-80];
	add.f64 	%fd73, %fd67, %fd72;
	ld.global.f64 	%fd74, [%rd7+-72];
	add.f64 	%fd75, %fd69, %fd74;
	ld.global.f64 	%fd76, [%rd7+-64];
	add.f64 	%fd77, %fd71, %fd76;
	ld.global.f64 	%fd78, [%rd7+-56];
	add.f64 	%fd79, %fd73, %fd78;
	ld.global.f64 	%fd80, [%rd7+-48];
	add.f64 	%fd81, %fd75, %fd80;
	ld.global.f64 	%fd82, [%rd7+-40];
	add.f64 	%fd83, %fd77, %fd82;
	ld.global.f64 	%fd84, [%rd7+-32];
	add.f64 	%fd85, %fd79, %fd84;
	ld.global.f64 	%fd86, [%rd7+-24];
	add.f64 	%fd87, %fd81, %fd86;
	ld.global.f64 	%fd88, [%rd7+-16];
	add.f64 	%fd89, %fd83, %fd88;
	ld.global.f64 	%fd90, [%rd7+-8];
	add.f64 	%fd91, %fd85, %fd90;
	ld.global.f64 	%fd92, [%rd7];
	add.f64 	%fd93, %fd87, %fd92;
	ld.global.f64 	%fd94, [%rd7+8];
	add.f64 	%fd95, %fd89, %fd94;
	ld.global.f64 	%fd96, [%rd7+16];
	add.f64 	%fd97, %fd91, %fd96;
	ld.global.f64 	%fd98, [%rd7+24];
	add.f64 	%fd99, %fd93, %fd98;
	ld.global.f64 	%fd100, [%rd7+32];
	add.f64 	%fd101, %fd95, %fd100;
	ld.global.f64 	%fd102, [%rd7+40];
	add.f64 	%fd103, %fd97, %fd102;
	ld.global.f64 	%fd104, [%rd7+48];
	add.f64 	%fd105, %fd99, %fd104;
	ld.global.f64 	%fd106, [%rd7+56];
	add.f64 	%fd107, %fd101, %fd106;
	ld.global.f64 	%fd108, [%rd7+64];
	add.f64 	%fd109, %fd103, %fd108;
	ld.global.f64 	%fd110, [%rd7+72];
	add.f64 	%fd111, %fd105, %fd110;
	ld.global.f64 	%fd112, [%rd7+80];
	add.f64 	%fd113, %fd107, %fd112;
	ld.global.f64 	%fd114, [%rd7+88];
	add.f64 	%fd115, %fd109, %fd114;
	ld.global.f64 	%fd116, [%rd7+96];
	add.f64 	%fd117, %fd111, %fd116;
	ld.global.f64 	%fd118, [%rd7+104];
	add.f64 	%fd119, %fd113, %fd118;
	ld.global.f64 	%fd120, [%rd7+112];
	add.f64 	%fd121, %fd115, %fd120;
	ld.global.f64 	%fd122, [%rd7+120];
	add.f64 	%fd123, %fd117, %fd122;
	ld.global.f64 	%fd124, [%rd7+128];
	add.f64 	%fd125, %fd119, %fd124;
	ld.global.f64 	%fd126, [%rd7+136];
	add.f64 	%fd127, %fd121, %fd126;
	ld.global.f64 	%fd128, [%rd7+144];
	add.f64 	%fd129, %fd123, %fd128;
	ld.global.f64 	%fd130, [%rd7+152];
	add.f64 	%fd131, %fd125, %fd130;
	ld.global.f64 	%fd132, [%rd7+160];
	add.f64 	%fd133, %fd127, %fd132;
	ld.global.f64 	%fd134, [%rd7+168];
	add.f64 	%fd232, %fd129, %fd134;
	ld.global.f64 	%fd135, [%rd7+176];
	add.f64 	%fd233, %fd131, %fd135;
	ld.global.f64 	%fd136, [%rd7+184];
	add.f64 	%fd234, %fd133, %fd136;
	add.s32 	%r30, %r30, 16;
	add.s32 	%r28, %r28, 16;
	setp.ne.s32 	%p3, %r28, 0;
	@%p3 bra 	$L__BB1_3;
$L__BB1_4:
	setp.eq.s32 	%p4, %r4, 0;
	@%p4 bra 	$L__BB1_13;
	and.b32  	%r11, %r3, 7;
	setp.lt.u32 	%p5, %r4, 8;
	@%p5 bra 	$L__BB1_7;
	mul.wide.s32 	%rd8, %r30, 24;
	add.s64 	%rd9, %rd1, %rd8;
	ld.global.f64 	%fd138, [%rd9];
	add.f64 	%fd139, %fd232, %fd138;
	ld.global.f64 	%fd140, [%rd9+8];
	add.f64 	%fd141, %fd233, %fd140;
	ld.global.f64 	%fd142, [%rd9+16];
	add.f64 	%fd143, %fd234, %fd142;
	ld.global.f64 	%fd144, [%rd9+24];
	add.f64 	%fd145, %fd139, %fd144;
	ld.global.f64 	%fd146, [%rd9+32];
	add.f64 	%fd147, %fd141, %fd146;
	ld.global.f64 	%fd148, [%rd9+40];
	add.f64 	%fd149, %fd143, %fd148;
	ld.global.f64 	%fd150, [%rd9+48];
	add.f64 	%fd151, %fd145, %fd150;
	ld.global.f64 	%fd152, [%rd9+56];
	add.f64 	%fd153, %fd147, %fd152;
	ld.global.f64 	%fd154, [%rd9+64];
	add.f64 	%fd155, %fd149, %fd154;
	ld.global.f64 	%fd156, [%rd9+72];
	add.f64 	%fd157, %fd151, %fd156;
	ld.global.f64 	%fd158, [%rd9+80];
	add.f64 	%fd159, %fd153, %fd158;
	ld.global.f64 	%fd160, [%rd9+88];
	add.f64 	%fd161, %fd155, %fd160;
	ld.global.f64 	%fd162, [%rd9+96];
	add.f64 	%fd163, %fd157, %fd162;
	ld.global.f64 	%fd164, [%rd9+104];
	add.f64 	%fd165, %fd159, %fd164;
	ld.global.f64 	%fd166, [%rd9+112];
	add.f64 	%fd167, %fd161, %fd166;
	ld.global.f64 	%fd168, [%rd9+120];
	add.f64 	%fd169, %fd163, %fd168;
	ld.global.f64 	%fd170, [%rd9+128];
	add.f64 	%fd171, %fd165, %fd170;
	ld.global.f64 	%fd172, [%rd9+136];
	add.f64 	%fd173, %fd167, %fd172;
	ld.global.f64 	%fd174, [%rd9+144];
	add.f64 	%fd175, %fd169, %fd174;
	ld.global.f64 	%fd176, [%rd9+152];
	add.f64 	%fd177, %fd171, %fd176;
	ld.global.f64 	%fd178, [%rd9+160];
	add.f64 	%fd179, %fd173, %fd178;
	ld.global.f64 	%fd180, [%rd9+168];
	add.f64 	%fd232, %fd175, %fd180;
	ld.global.f64 	%fd181, [%rd9+176];
	add.f64 	%fd233, %fd177, %fd181;
	ld.global.f64 	%fd182, [%rd9+184];
	add.f64 	%fd234, %fd179, %fd182;
	add.s32 	%r30, %r30, 8;
$L__BB1_7:
	setp.eq.s32 	%p6, %r11, 0;
	@%p6 bra 	$L__BB1_13;
	and.b32  	%r14, %r3, 3;
	setp.lt.u32 	%p7, %r11, 4;
	@%p7 bra 	$L__BB1_10;
	mul.wide.s32 	%rd10, %r30, 24;
	add.s64 	%rd11, %rd1, %rd10;
	ld.global.f64 	%fd184, [%rd11];
	add.f64 	%fd185, %fd232, %fd184;
	ld.global.f64 	%fd186, [%rd11+8];
	add.f64 	%fd187, %fd233, %fd186;
	ld.global.f64 	%fd188, [%rd11+16];
	add.f64 	%fd189, %fd234, %fd188;
	ld.global.f64 	%fd190, [%rd11+24];
	add.f64 	%fd191, %fd185, %fd190;
	ld.global.f64 	%fd192, [%rd11+32];
	add.f64 	%fd193, %fd187, %fd192;
	ld.global.f64 	%fd194, [%rd11+40];
	add.f64 	%fd195, %fd189, %fd194;
	ld.global.f64 	%fd196, [%rd11+48];
	add.f64 	%fd197, %fd191, %fd196;
	ld.global.f64 	%fd198, [%rd11+56];
	add.f64 	%fd199, %fd193, %fd198;
	ld.global.f64 	%fd200, [%rd11+64];
	add.f64 	%fd201, %fd195, %fd200;
	ld.global.f64 	%fd202, [%rd11+72];
	add.f64 	%fd232, %fd197, %fd202;
	ld.global.f64 	%fd203, [%rd11+80];
	add.f64 	%fd233, %fd199, %fd203;
	ld.global.f64 	%fd204, [%rd11+88];
	add.f64 	%fd234, %fd201, %fd204;
	add.s32 	%r30, %r30, 4;
$L__BB1_10:
	setp.eq.s32 	%p8, %r14, 0;
	@%p8 bra 	$L__BB1_13;
	add.s64 	%rd3, %rd1, 8;
	neg.s32 	%r33, %r14;
$L__BB1_12:
	.pragma "nounroll";
	mul.wide.s32 	%rd12, %r30, 24;
	add.s64 	%rd13, %rd3, %rd12;
	ld.global.f64 	%fd205, [%rd13+-8];
	add.f64 	%fd232, %fd232, %fd205;
	ld.global.f64 	%fd206, [%rd13];
	add.f64 	%fd233, %fd233, %fd206;
	ld.global.f64 	%fd207, [%rd13+8];
	add.f64 	%fd234, %fd234, %fd207;
	add.s32 	%r30, %r30, 1;
	add.s32 	%r33, %r33, 1;
	setp.ne.s32 	%p9, %r33, 0;
	@%p9 bra 	$L__BB1_12;
$L__BB1_13:
	cvta.to.global.u64 	%rd14, %rd4;
	mul.wide.u32 	%rd15, %r1, 80;
	add.s64 	%rd16, %rd14, %rd15;
	st.global.f64 	[%rd16+56], %fd232;
	st.global.f64 	[%rd16+64], %fd233;
	st.global.f64 	[%rd16+72], %fd234;
	ret;

}
	// .globl	_Z11update_bodydP4bodyPA3_dS0_ii
.visible .entry _Z11update_bodydP4bodyPA3_dS0_ii(
	.param .f64 _Z11update_bodydP4bodyPA3_dS0_ii_param_0,
	.param .u64 .ptr .align 1 _Z11update_bodydP4bodyPA3_dS0_ii_param_1,
	.param .u64 .ptr .align 1 _Z11update_bodydP4bodyPA3_dS0_ii_param_2,
	.param .u64 .ptr .align 1 _Z11update_bodydP4bodyPA3_dS0_ii_param_3,
	.param .u32 _Z11update_bodydP4bodyPA3_dS0_ii_param_4,
	.param .u32 _Z11update_bodydP4bodyPA3_dS0_ii_param_5
)
{
	.reg .b32 	%r<5>;
	.reg .b64 	%rd<11>;
	.reg .b64 	%fd<21>;

	ld.param.f64 	%fd1, [_Z11update_bodydP4bodyPA3_dS0_ii_param_0];
	ld.param.u64 	%rd1, [_Z11update_bodydP4bodyPA3_dS0_ii_param_1];
	ld.param.u64 	%rd2, [_Z11update_bodydP4bodyPA3_dS0_ii_param_3];
	ld.param.u32 	%r1, [_Z11update_bodydP4bodyPA3_dS0_ii_param_4];
	ld.param.u32 	%r2, [_Z11update_bodydP4bodyPA3_dS0_ii_param_5];
	cvta.to.global.u64 	%rd3, %rd1;
	mov.u32 	%r3, %tid.x;
	cvt.u64.u32 	%rd4, %r3;
	mul.wide.u32 	%rd5, %r3, 80;
	add.s64 	%rd6, %rd3, %rd5;
	ld.global.f64 	%fd2, [%rd6];
	ld.global.f64 	%fd3, [%rd6+32];
	ld.global.f64 	%fd4, [%rd6+40];
	ld.global.f64 	%fd5, [%rd6+48];
	ld.global.f64 	%fd6, [%rd6+56];
	ld.global.f64 	%fd7, [%rd6+64];
	ld.global.f64 	%fd8, [%rd6+72];
	ld.global.f64 	%fd9, [%rd6+8];
	fma.rn.f64 	%fd10, %fd1, %fd3, %fd9;
	st.global.f64 	[%rd6+8], %fd10;
	div.rn.f64 	%fd11, %fd6, %fd2;
	fma.rn.f64 	%fd12, %fd1, %fd11, %fd3;
	st.global.f64 	[%rd6+32], %fd12;
	ld.global.f64 	%fd13, [%rd6+16];
	fma.rn.f64 	%fd14, %fd1, %fd4, %fd13;
	st.global.f64 	[%rd6+16], %fd14;
	div.rn.f64 	%fd15, %fd7, %fd2;
	fma.rn.f64 	%fd16, %fd1, %fd15, %fd4;
	st.global.f64 	[%rd6+40], %fd16;
	ld.global.f64 	%fd17, [%rd6+24];
	fma.rn.f64 	%fd18, %fd1, %fd5, %fd17;
	st.global.f64 	[%rd6+24], %fd18;
	div.rn.f64 	%fd19, %fd8, %fd2;
	fma.rn.f64 	%fd20, %fd1, %fd19, %fd5;
	st.global.f64 	[%rd6+48], %fd20;
	cvta.to.global.u64 	%rd7, %rd2;
	mul.lo.s32 	%r4, %r2, %r1;
	cvt.s64.s32 	%rd8, %r4;
	add.s64 	%rd9, %rd8, %rd4;
	mad.lo.s64 	%rd10, %rd9, 80, %rd7;
	st.global.f64 	[%rd10], %fd2;
	st.global.f64 	[%rd10+8], %fd10;
	st.global.f64 	[%rd10+16], %fd14;
	st.global.f64 	[%rd10+24], %fd18;
	st.global.f64 	[%rd10+32], %fd12;
	st.global.f64 	[%rd10+40], %fd16;
	st.global.f64 	[%rd10+48], %fd20;
	st.global.f64 	[%rd10+56], %fd6;
	st.global.f64 	[%rd10+64], %fd7;
	st.global.f64 	[%rd10+72], %fd8;
	ret;

}
.func  (.param .b64 func_retval0) __internal_accurate_pow(
	.param .b64 __internal_accurate_pow_param_0
)
{
	.reg .pred 	%p<8>;
	.reg .b32 	%r<49>;
	.reg .b32 	%f<3>;
	.reg .b64 	%fd<109>;

	ld.param.f64 	%fd10, [__internal_accurate_pow_param_0];
	{
	.reg .b32 %temp; 
	mov.b64 	{%temp, %r46}, %fd10;
	}
	{
	.reg .b32 %temp; 
	mov.b64 	{%r45, %temp}, %fd10;
	}
	shr.u32 	%r47, %r46, 20;
	setp.gt.u32 	%p1, %r46, 1048575;
	@%p1 bra 	$L__BB3_2;
	mul.f64 	%fd11, %fd10, 0d4350000000000000;
	{
	.reg .b32 %temp; 
	mov.b64 	{%temp, %r46}, %fd11;
	}
	{
	.reg .b32 %temp; 
	mov.b64 	{%r45, %temp}, %fd11;
	}
	shr.u32 	%r16, %r46, 20;
	add.s32 	%r47, %r16, -54;
$L__BB3_2:
	add.s32 	%r48, %r47, -1023;
	and.b32  	%r17, %r46, -2146435073;
	or.b32  	%r18, %r17, 1072693248;
	mov.b64 	%fd107, {%r45, %r18};
	setp.lt.u32 	%p2, %r18, 1073127583;
	@%p2 bra 	$L__BB3_4;
	{
	.reg .b32 %temp; 
	mov.b64 	{%r19, %temp}, %fd107;
	}
	{
	.reg .b32 %temp; 
	mov.b64 	{%temp, %r20}, %fd107;
	}
	add.s32 	%r21, %r20, -1048576;
	mov.b64 	%fd107, {%r19, %r21};
	add.s32 	%r48, %r47, -1022;
$L__BB3_4:
	add.f64 	%fd12, %fd107, 0dBFF0000000000000;
	add.f64 	%fd13, %fd107, 0d3FF0000000000000;
	rcp.approx.ftz.f64 	%fd14, %fd13;
	neg.f64 	%fd15, %fd13;
	fma.rn.f64 	%fd16, %fd15, %fd14, 0d3FF0000000000000;
	fma.rn.f64 	%fd17, %fd16, %fd16, %fd16;
	fma.rn.f64 	%fd18, %fd17, %fd14, %fd14;
	mul.f64 	%fd19, %fd12, %fd18;
	fma.rn.f64 	%fd20, %fd12, %fd18, %fd19;
	mul.f64 	%fd21, %fd20, %fd20;
	fma.rn.f64 	%fd22, %fd21, 0d3EB0F5FF7D2CAFE2, 0d3ED0F5D241AD3B5A;
	fma.rn.f64 	%fd23, %fd22, %fd21, 0d3EF3B20A75488A3F;
	fma.rn.f64 	%fd24, %fd23, %fd21, 0d3F1745CDE4FAECD5;
	fma.rn.f64 	%fd25, %fd24, %fd21, 0d3F3C71C7258A578B;
	fma.rn.f64 	%fd26, %fd25, %fd21, 0d3F6249249242B910;
	fma.rn.f64 	%fd27, %fd26, %fd21, 0d3F89999999999DFB;
	sub.f64 	%fd28, %fd12, %fd20;
	add.f64 	%fd29, %fd28, %fd28;
	neg.f64 	%fd30, %fd20;
	fma.rn.f64 	%fd31, %fd30, %fd12, %fd29;
	mul.f64 	%fd32, %fd18, %fd31;
	fma.rn.f64 	%fd33, %fd21, %fd27, 0d3FB5555555555555;
	mov.f64 	%fd34, 0d3FB5555555555555;
	sub.f64 	%fd35, %fd34, %fd33;
	fma.rn.f64 	%fd36, %fd21, %fd27, %fd35;
	add.f64 	%fd37, %fd36, 0dBC46A4CB00B9E7B0;
	add.f64 	%fd38, %fd33, %fd37;
	sub.f64 	%fd39, %fd33, %fd38;
	add.f64 	%fd40, %fd37, %fd39;
	mul.rn.f64 	%fd41, %fd20, %fd20;
	neg.f64 	%fd42, %fd41;
	fma.rn.f64 	%fd43, %fd20, %fd20, %fd42;
	{
	.reg .b32 %temp; 
	mov.b64 	{%r22, %temp}, %fd32;
	}
	{
	.reg .b32 %temp; 
	mov.b64 	{%temp, %r23}, %fd32;
	}
	add.s32 	%r24, %r23, 1048576;
	mov.b64 	%fd44, {%r22, %r24};
	fma.rn.f64 	%fd45, %fd20, %fd44, %fd43;
	mul.rn.f64 	%fd46, %fd41, %fd20;
	neg.f64 	%fd47, %fd46;
	fma.rn.f64 	%fd48, %fd41, %fd20, %fd47;
	fma.rn.f64 	%fd49, %fd41, %fd32, %fd48;
	fma.rn.f64 	%fd50, %fd45, %fd20, %fd49;
	mul.rn.f64 	%fd51, %fd38, %fd46;
	neg.f64 	%fd52, %fd51;
	fma.rn.f64 	%fd53, %fd38, %fd46, %fd52;
	fma.rn.f64 	%fd54, %fd38, %fd50, %fd53;
	fma.rn.f64 	%fd55, %fd40, %fd46, %fd54;
	add.f64 	%fd56, %fd51, %fd55;
	sub.f64 	%fd57, %fd51, %fd56;
	add.f64 	%fd58, %fd55, %fd57;
	add.f64 	%fd59, %fd20, %fd56;
	sub.f64 	%fd60, %fd20, %fd59;
	add.f64 	%fd61, %fd56, %fd60;
	add.f64 	%fd62, %fd58, %fd61;
	add.f64 	%fd63, %fd32, %fd62;
	add.f64 	%fd64, %fd59, %fd63;
	sub.f64 	%fd65, %fd59, %fd64;
	add.f64 	%fd66, %fd63, %fd65;
	xor.b32  	%r25, %r48, -2147483648;
	mov.b32 	%r26, 1127219200;
	mov.b64 	%fd67, {%r25, %r26};
	mov.b32 	%r27, -2147483648;
	mov.b64 	%fd68, {%r27, %r26};
	sub.f64 	%fd69, %fd67, %fd68;
	fma.rn.f64 	%fd70, %fd69, 0d3FE62E42FEFA39EF, %fd64;
	fma.rn.f64 	%fd71, %fd69, 0dBFE62E42FEFA39EF, %fd70;
	sub.f64 	%fd72, %fd71, %fd64;
	sub.f64 	%fd73, %fd66, %fd72;
	fma.rn.f64 	%fd74, %fd69, 0d3C7ABC9E3B39803F, %fd73;
	add.f64 	%fd75, %fd70, %fd74;
	sub.f64 	%fd76, %fd70, %fd75;
	add.f64 	%fd77, %fd74, %fd76;
	mov.f64 	%fd78, 0d4000000000000000;
	{
	.reg .b32 %temp; 
	mov.b64 	{%temp, %r28}, %fd78;
	}
	{
	.reg .b32 %temp; 
	mov.b64 	{%r29, %temp}, %fd78;
	}
	shl.b32 	%r30, %r28, 1;
	setp.gt.u32 	%p3, %r30, -33554433;
	and.b32  	%r31, %r28, -15728641;
	selp.b32 	%r32, %r31, %r28, %p3;
	mov.b64 	%fd79, {%r29, %r32};
	mul.rn.f64 	%fd80, %fd75, %fd79;
	neg.f64 	%fd81, %fd80;
	fma.rn.f64 	%fd82, %fd75, %fd79, %fd81;
	fma.rn.f64 	%fd83, %fd77, %fd79, %fd82;
	add.f64 	%fd4, %fd80, %fd83;
	sub.f64 	%fd84, %fd80, %fd4;
	add.f64 	%fd5, %fd83, %fd84;
	fma.rn.f64 	%fd85, %fd4, 0d3FF71547652B82FE, 0d4338000000000000;
	{
	.reg .b32 %temp; 
	mov.b64 	{%r13, %temp}, %fd85;
	}
	mov.f64 	%fd86, 0dC338000000000000;
	add.rn.f64 	%fd87, %fd85, %fd86;
	fma.rn.f64 	%fd88, %fd87, 0dBFE62E42FEFA39EF, %fd4;
	fma.rn.f64 	%fd89, %fd87, 0dBC7ABC9E3B39803F, %fd88;
	fma.rn.f64 	%fd90, %fd89, 0d3E5ADE1569CE2BDF, 0d3E928AF3FCA213EA;
	fma.rn.f64 	%fd91, %fd90, %fd89, 0d3EC71DEE62401315;
	fma.rn.f64 	%fd92, %fd91, %fd89, 0d3EFA01997C89EB71;
	fma.rn.f64 	%fd93, %fd92, %fd89, 0d3F2A01A014761F65;
	fma.rn.f64 	%fd94, %fd93, %fd89, 0d3F56C16C1852B7AF;
	fma.rn.f64 	%fd95, %fd94, %fd89, 0d3F81111111122322;
	fma.rn.f64 	%fd96, %fd95, %fd89, 0d3FA55555555502A1;
	fma.rn.f64 	%fd97, %fd96, %fd89, 0d3FC5555555555511;
	fma.rn.f64 	%fd98, %fd97, %fd89, 0d3FE000000000000B;
	fma.rn.f64 	%fd99, %fd98, %fd89, 0d3FF0000000000000;
	fma.rn.f64 	%fd100, %fd99, %fd89, 0d3FF0000000000000;
	{
	.reg .b32 %temp; 
	mov.b64 	{%r14, %temp}, %fd100;
	}
	{
	.reg .b32 %temp; 
	mov.b64 	{%temp, %r15}, %fd100;
	}
	shl.b32 	%r33, %r13, 20;
	add.s32 	%r34, %r33, %r15;
	mov.b64 	%fd108, {%r14, %r34};
	{
	.reg .b32 %temp; 
	mov.b64 	{%temp, %r35}, %fd4;
	}
	mov.b32 	%f2, %r35;
	abs.f32 	%f1, %f2;
	setp.lt.f32 	%p4, %f1, 0f4086232B;
	@%p4 bra 	$L__BB3_7;
	setp.lt.f64 	%p5, %fd4, 0d0000000000000000;
	add.f64 	%fd101, %fd4, 0d7FF0000000000000;
	selp.f64 	%fd108, 0d0000000000000000, %fd101, %p5;
	setp.geu.f32 	%p6, %f1, 0f40874800;
	@%p6 bra 	$L__BB3_7;
	shr.u32 	%r36, %r13, 31;
	add.s32 	%r37, %r13, %r36;
	shr.s32 	%r38, %r37, 1;
	shl.b32 	%r39, %r38, 20;
	add.s32 	%r40, %r15, %r39;
	mov.b64 	%fd102, {%r14, %r40};
	sub.s32 	%r41, %r13, %r38;
	shl.b32 	%r42, %r41, 20;
	add.s32 	%r43, %r42, 1072693248;
	mov.b32 	%r44, 0;
	mov.b64 	%fd103, {%r44, %r43};
	mul.f64 	%fd108, %fd103, %fd102;
$L__BB3_7:
	abs.f64 	%fd104, %fd108;
	setp.eq.f64 	%p7, %fd104, 0d7FF0000000000000;
	fma.rn.f64 	%fd105, %fd108, %fd5, %fd108;
	selp.f64 	%fd106, %fd108, %fd105, %p7;
	st.param.f64 	[func_retval0], %fd106;
	ret;

}


// ===== COMPILED SASS (sm_100) =====

	.target	sm_100

	.elftype	@"ET_EXEC"


//--------------------- .note.nv.tkinfo           --------------------------
	.section	.note.nv.tkinfo,"",@"SHT_NOTE"
	.sectionflags	@"SHF_NOTE_NV_TKINFO"
	.tkinfo
        /*0018*/ 	.word	0x00000002
        /*0030*/ 	.string	""
        /*0030*/ 	.string	"ptxas"
        /*0030*/ 	.string	"Cuda compilation tools, release 13.0, V13.0.88"
        /*0030*/ 	.string	"Build cuda_13.0.r13.0/compiler.36424714_0"
        /*0030*/ 	.string	"-arch sm_100 -m 64 "



//--------------------- .note.nv.cuinfo           --------------------------
	.section	.note.nv.cuinfo,"",@"SHT_NOTE"
	.sectionflags	@"SHF_NOTE_NV_CUINFO"
        /*0018*/ 	.short	0x0002
        /*001a*/ 	.short	0x0064
        /*001c*/ 	.short	0x0082
	.zero		2


//--------------------- .nv.info                  --------------------------
	.section	.nv.info,"",@"SHT_CUDA_INFO"
	.align	4


	//----- nvinfo : EIATTR_REGCOUNT
	.align		4
        /*0000*/ 	.byte	0x04, 0x2f
        /*0002*/ 	.short	(.L_2 - .L_1)
	.align		4
.L_1:
        /*0004*/ 	.word	index@(_Z15calculate_forceiP4bodyPA3_d)
        /*0008*/ 	.word	0x00000028


	//----- nvinfo : EIATTR_FRAME_SIZE
	.align		4
.L_2:
        /*000c*/ 	.byte	0x04, 0x11
        /*000e*/ 	.short	(.L_4 - .L_3)
	.align		4
.L_3:
        /*0010*/ 	.word	index@($_Z15calculate_forceiP4bodyPA3_d$__internal_accurate_pow)
        /*0014*/ 	.word	0x00000000


	//----- nvinfo : EIATTR_FRAME_SIZE
	.align		4
.L_4:
        /*0018*/ 	.byte	0x04, 0x11
        /*001a*/ 	.short	(.L_6 - .L_5)
	.align		4
.L_5:
        /*001c*/ 	.word	index@($__internal_2_$__cuda_sm20_dsqrt_rn_f64_mediumpath_v1)
        /*0020*/ 	.word	0x00000000


	//----- nvinfo : EIATTR_FRAME_SIZE
	.align		4
.L_6:
        /*0024*/ 	.byte	0x04, 0x11
        /*0026*/ 	.short	(.L_8 - .L_7)
	.align		4
.L_7:
        /*0028*/ 	.word	index@($__internal_1_$__cuda_sm20_div_rn_f64_full)
        /*002c*/ 	.word	0x00000000


	//----- nvinfo : EIATTR_FRAME_SIZE
	.align		4
.L_8:
        /*0030*/ 	.byte	0x04, 0x11
        /*0032*/ 	.short	(.L_10 - .L_9)
	.align		4
.L_9:
        /*0034*/ 	.word	index@(_Z15calculate_forceiP4bodyPA3_d)
        /*0038*/ 	.word	0x00000000


	//----- nvinfo : EIATTR_REGCOUNT
	.align		4
.L_10:
        /*003c*/ 	.byte	0x04, 0x2f
        /*003e*/ 	.short	(.L_12 - .L_11)
	.align		4
.L_11:
        /*0040*/ 	.word	index@(_Z9net_forceiP4bodyPA3_d)
        /*0044*/ 	.word	0x00000020


	//----- nvinfo : EIATTR_FRAME_SIZE
	.align		4
.L_12:
        /*0048*/ 	.byte	0x04, 0x11
        /*004a*/ 	.short	(.L_14 - .L_13)
	.align		4
.L_13:
        /*004c*/ 	.word	index@(_Z9net_forceiP4bodyPA3_d)
        /*0050*/ 	.word	0x00000000


	//----- nvinfo : EIATTR_REGCOUNT
	.align		4
.L_14:
        /*0054*/ 	.byte	0x04, 0x2f
        /*0056*/ 	.short	(.L_16 - .L_15)
	.align		4
.L_15:
        /*0058*/ 	.word	index@(_Z11update_bodydP4bodyPA3_dS0_ii)
        /*005c*/ 	.word	0x0000002d


	//----- nvinfo : EIATTR_FRAME_SIZE
	.align		4
.L_16:
        /*0060*/ 	.byte	0x04, 0x11
        /*0062*/ 	.short	(.L_18 - .L_17)
	.align		4
.L_17:
        /*0064*/ 	.word	index@($__internal_0_$__cuda_sm20_div_rn_f64_full)
        /*0068*/ 	.word	0x00000000


	//----- nvinfo : EIATTR_FRAME_SIZE
	.align		4
.L_18:
        /*006c*/ 	.byte	0x04, 0x11
        /*006e*/ 	.short	(.L_20 - .L_19)
	.align		4
.L_19:
        /*0070*/ 	.word	index@(_Z11update_bodydP4bodyPA3_dS0_ii)
        /*0074*/ 	.word	0x00000000


	//----- nvinfo : EIATTR_MIN_STACK_SIZE
	.align		4
.L_20:
        /*0078*/ 	.byte	0x04, 0x12
        /*007a*/ 	.short	(.L_22 - .L_21)
	.align		4
.L_21:
        /*007c*/ 	.word	index@(_Z11update_bodydP4bodyPA3_dS0_ii)
        /*0080*/ 	.word	0x00000000


	//----- nvinfo : EIATTR_MIN_STACK_SIZE
	.align		4
.L_22:
        /*0084*/ 	.byte	0x04, 0x12
        /*0086*/ 	.short	(.L_24 - .L_23)
	.align		4
.L_23:
        /*0088*/ 	.word	index@(_Z9net_forceiP4bodyPA3_d)
        /*008c*/ 	.word	0x00000000


	//----- nvinfo : EIATTR_MIN_STACK_SIZE
	.align		4
.L_24:
        /*0090*/ 	.byte	0x04, 0x12
        /*0092*/ 	.short	(.L_26 - .L_25)
	.align		4
.L_25:
        /*0094*/ 	.word	index@(_Z15calculate_forceiP4bodyPA3_d)
        /*0098*/ 	.word	0x00000000
.L_26:


//--------------------- .nv.compat                --------------------------
	.section	.nv.compat,"",@"SHT_CUDA_COMPAT_INFO"
	.align	4
        /*0000*/ 	.byte	0x02, 0x09, 0x00, 0x00, 0x02, 0x02, 0x01, 0x00, 0x02, 0x05, 0x05, 0x00, 0x03, 0x07, 0x01, 0x01
        /*0010*/ 	.byte	0x02, 0x03, 0x00, 0x00, 0x02, 0x06, 0x01, 0x00, 0x04, 0x0b, 0x08, 0x00, 0x01, 0x00, 0x00, 0x00
        /*0020*/ 	.byte	0x00, 0x00, 0x00, 0x00


//--------------------- .nv.info._Z11update_bodydP4bodyPA3_dS0_ii --------------------------
	.section	.nv.info._Z11update_bodydP4bodyPA3_dS0_ii,"",@"SHT_CUDA_INFO"
	.sectionflags	@""
	.align	4


	//----- nvinfo : EIATTR_CUDA_API_VERSION
	.align		4
        /*0000*/ 	.byte	0x04, 0x37
        /*0002*/ 	.short	(.L_28 - .L_27)
.L_27:
        /*0004*/ 	.word	0x00000082


	//----- nvinfo : EIATTR_KPARAM_INFO
	.align		4
.L_28:
        /*0008*/ 	.byte	0x04, 0x17
        /*000a*/ 	.short	(.L_30 - .L_29)
.L_29:
        /*000c*/ 	.word	0x00000000
        /*0010*/ 	.short	0x0005
        /*0012*/ 	.short	0x0024
        /*0014*/ 	.byte	0x00, 0xf0, 0x11, 0x00


	//----- nvinfo : EIATTR_KPARAM_INFO
	.align		4
.L_30:
        /*0018*/ 	.byte	0x04, 0x17
        /*001a*/ 	.short	(.L_32 - .L_31)
.L_31:
        /*001c*/ 	.word	0x00000000
        /*0020*/ 	.short	0x0004
        /*0022*/ 	.short	0x0020
        /*0024*/ 	.byte	0x00, 0xf0, 0x11, 0x00


	//----- nvinfo : EIATTR_KPARAM_INFO
	.align		4
.L_32:
        /*0028*/ 	.byte	0x04, 0x17
        /*002a*/ 	.short	(.L_34 - .L_33)
.L_33:
        /*002c*/ 	.word	0x00000000
        /*0030*/ 	.short	0x0003
        /*0032*/ 	.short	0x0018
        /*0034*/ 	.byte	0x00, 0xf5, 0x21, 0x00


	//----- nvinfo : EIATTR_KPARAM_INFO
	.align		4
.L_34:
        /*0038*/ 	.byte	0x04, 0x17
        /*003a*/ 	.short	(.L_36 - .L_35)
.L_35:
        /*003c*/ 	.word	0x00000000
        /*0040*/ 	.short	0x0002
        /*0042*/ 	.short	0x0010
        /*0044*/ 	.byte	0x00, 0xf5, 0x21, 0x00


	//----- nvinfo : EIATTR_KPARAM_INFO
	.align		4
.L_36:
        /*0048*/ 	.byte	0x04, 0x17
        /*004a*/ 	.short	(.L_38 - .L_37)
.L_37:
        /*004c*/ 	.word	0x00000000
        /*0050*/ 	.short	0x0001
        /*0052*/ 	.short	0x0008
        /*0054*/ 	.byte	0x00, 0xf5, 0x21, 0x00


	//----- nvinfo : EIATTR_KPARAM_INFO
	.align		4
.L_38:
        /*0058*/ 	.byte	0x04, 0x17
        /*005a*/ 	.short	(.L_40 - .L_39)
.L_39:
        /*005c*/ 	.word	0x00000000
        /*0060*/ 	.short	0x0000
        /*0062*/ 	.short	0x0000
        /*0064*/ 	.byte	0x00, 0xf0, 0x21, 0x00


	//----- nvinfo : EIATTR_SPARSE_MMA_MASK
	.align		4
.L_40:
        /*0068*/ 	.byte	0x03, 0x50
        /*006a*/ 	.short	0x0000


	//----- nvinfo : EIATTR_MAXREG_COUNT
	.align		4
        /*006c*/ 	.byte	0x03, 0x1b
        /*006e*/ 	.short	0x00ff


	//----- nvinfo : EIATTR_MERCURY_ISA_VERSION
	.align		4
        /*0070*/ 	.byte	0x03, 0x5f
        /*0072*/ 	.short	0x0101


	//----- nvinfo : EIATTR_VRC_CTA_INIT_COUNT
	.align		4
        /*0074*/ 	.byte	0x02, 0x4a
	.zero		1
	.zero		1


	//----- nvinfo : EIATTR_EXIT_INSTR_OFFSETS
	.align		4
        /*0078*/ 	.byte	0x04, 0x1c
        /*007a*/ 	.short	(.L_42 - .L_41)


	//   ....[0]....
.L_41:
        /*007c*/ 	.word	0x00000790


	//----- nvinfo : EIATTR_CRS_STACK_SIZE
	.align		4
.L_42:
        /*0080*/ 	.byte	0x04, 0x1e
        /*0082*/ 	.short	(.L_44 - .L_43)
.L_43:
        /*0084*/ 	.word	0x00000000


	//----- nvinfo : EIATTR_CBANK_PARAM_SIZE
	.align		4
.L_44:
        /*0088*/ 	.byte	0x03, 0x19
        /*008a*/ 	.short	0x0028


	//----- nvinfo : EIATTR_PARAM_CBANK
	.align		4
        /*008c*/ 	.byte	0x04, 0x0a
        /*008e*/ 	.short	(.L_46 - .L_45)
	.align		4
.L_45:
        /*0090*/ 	.word	index@(.nv.constant0._Z11update_bodydP4bodyPA3_dS0_ii)
        /*0094*/ 	.short	0x0380
        /*0096*/ 	.short	0x0028


	//----- nvinfo : EIATTR_SW_WAR
	.align		4
.L_46:
        /*0098*/ 	.byte	0x04, 0x36
        /*009a*/ 	.short	(.L_48 - .L_47)
.L_47:
        /*009c*/ 	.word	0x00000008
.L_48:


//--------------------- .nv.info._Z9net_forceiP4bodyPA3_d --------------------------
	.section	.nv.info._Z9net_forceiP4bodyPA3_d,"",@"SHT_CUDA_INFO"
	.sectionflags	@""
	.align	4


	//----- nvinfo : EIATTR_CUDA_API_VERSION
	.align		4
        /*0000*/ 	.byte	0x04, 0x37
        /*0002*/ 	.short	(.L_50 - .L_49)
.L_49:
        /*0004*/ 	.word	0x00000082


	//----- nvinfo : EIATTR_KPARAM_INFO
	.align		4
.L_50:
        /*0008*/ 	.byte	0x04, 0x17
        /*000a*/ 	.short	(.L_52 - .L_51)
.L_51:
        /*000c*/ 	.word	0x00000000
        /*0010*/ 	.short	0x0002
        /*0012*/ 	.short	0x0010
        /*0014*/ 	.byte	0x00, 0xf5, 0x21, 0x00


	//----- nvinfo : EIATTR_KPARAM_INFO
	.align		4
.L_52:
        /*0018*/ 	.byte	0x04, 0x17
        /*001a*/ 	.short	(.L_54 - .L_53)
.L_53:
        /*001c*/ 	.word	0x00000000
        /*0020*/ 	.short	0x0001
        /*0022*/ 	.short	0x0008
        /*0024*/ 	.byte	0x00, 0xf5, 0x21, 0x00


	//----- nvinfo : EIATTR_KPARAM_INFO
	.align		4
.L_54:
        /*0028*/ 	.byte	0x04, 0x17
        /*002a*/ 	.short	(.L_56 - .L_55)
.L_55:
        /*002c*/ 	.word	0x00000000
        /*0030*/ 	.short	0x0000
        /*0032*/ 	.short	0x0000
        /*0034*/ 	.byte	0x00, 0xf0, 0x11, 0x00


	//----- nvinfo : EIATTR_SPARSE_MMA_MASK
	.align		4
.L_56:
        /*0038*/ 	.byte	0x03, 0x50
        /*003a*/ 	.short	0x0000


	//----- nvinfo : EIATTR_MAXREG_COUNT
	.align		4
        /*003c*/ 	.byte	0x03, 0x1b
        /*003e*/ 	.short	0x00ff


	//----- nvinfo : EIATTR_MERCURY_ISA_VERSION
	.align		4
        /*0040*/ 	.byte	0x03, 0x5f
        /*0042*/ 	.short	0x0101


	//----- nvinfo : EIATTR_VRC_CTA_INIT_COUNT
	.align		4
        /*0044*/ 	.byte	0x02, 0x4a
	.zero		1
	.zero		1


	//----- nvinfo : EIATTR_EXIT_INSTR_OFFSETS
	.align		4
        /*0048*/ 	.byte	0x04, 0x1c
        /*004a*/ 	.short	(.L_58 - .L_57)


	//   ....[0]....
.L_57:
        /*004c*/ 	.word	0x00000f80


	//----- nvinfo : EIATTR_CRS_STACK_SIZE
	.align		4
.L_58:
        /*0050*/ 	.byte	0x04, 0x1e
        /*0052*/ 	.short	(.L_60 - .L_59)
.L_59:
        /*0054*/ 	.word	0x00000000


	//----- nvinfo : EIATTR_CBANK_PARAM_SIZE
	.align		4
.L_60:
        /*0058*/ 	.byte	0x03, 0x19
        /*005a*/ 	.short	0x0018


	//----- nvinfo : EIATTR_PARAM_CBANK
	.align		4
        /*005c*/ 	.byte	0x04, 0x0a
        /*005e*/ 	.short	(.L_62 - .L_61)
	.align		4
.L_61:
        /*0060*/ 	.word	index@(.nv.constant0._Z9net_forceiP4bodyPA3_d)
        /*0064*/ 	.short	0x0380
        /*0066*/ 	.short	0x0018


	//----- nvinfo : EIATTR_SW_WAR
	.align		4
.L_62:
        /*0068*/ 	.byte	0x04, 0x36
        /*006a*/ 	.short	(.L_64 - .L_63)
.L_63:
        /*006c*/ 	.word	0x00000008
.L_64:


//--------------------- .nv.info._Z15calculate_forceiP4bodyPA3_d --------------------------
	.section	.nv.info._Z15calculate_forceiP4bodyPA3_d,"",@"SHT_CUDA_INFO"
	.sectionflags	@""
	.align	4


	//----- nvinfo : EIATTR_CUDA_API_VERSION
	.align		4
        /*0000*/ 	.byte	0x04, 0x37
        /*0002*/ 	.short	(.L_66 - .L_65)
.L_65:
        /*0004*/ 	.word	0x00000082


	//----- nvinfo : EIATTR_KPARAM_INFO
	.align		4
.L_66:
        /*0008*/ 	.byte	0x04, 0x17
        /*000a*/ 	.short	(.L_68 - .L_67)
.L_67:
        /*000c*/ 	.word	0x00000000
        /*0010*/ 	.short	0x0002
        /*0012*/ 	.short	0x0010
        /*0014*/ 	.byte	0x00, 0xf5, 0x21, 0x00


	//----- nvinfo : EIATTR_KPARAM_INFO
	.align		4
.L_68:
        /*0018*/ 	.byte	0x04, 0x17
        /*001a*/ 	.short	(.L_70 - .L_69)
.L_69:
        /*001c*/ 	.word	0x00000000
        /*0020*/ 	.short	0x0001
        /*0022*/ 	.short	0x0008
        /*0024*/ 	.byte	0x00, 0xf5, 0x21, 0x00


	//----- nvinfo : EIATTR_KPARAM_INFO
	.align		4
.L_70:
        /*0028*/ 	.byte	0x04, 0x17
        /*002a*/ 	.short	(.L_72 - .L_71)
.L_71:
        /*002c*/ 	.word	0x00000000
        /*0030*/ 	.short	0x0000
        /*0032*/ 	.short	0x0000
        /*0034*/ 	.byte	0x00, 0xf0, 0x11, 0x00


	//----- nvinfo : EIATTR_SPARSE_MMA_MASK
	.align		4
.L_72:
        /*0038*/ 	.byte	0x03, 0x50
        /*003a*/ 	.short	0x0000


	//----- nvinfo : EIATTR_MAXREG_COUNT
	.align		4
        /*003c*/ 	.byte	0x03, 0x1b
        /*003e*/ 	.short	0x00ff


	//----- nvinfo : EIATTR_EXTERNS
	.align		4
        /*0040*/ 	.byte	0x04, 0x0f
        /*0042*/ 	.short	(.L_74 - .L_73)


	//   ....[0]....
	.align		4
.L_73:
        /*0044*/ 	.word	index@(vprintf)


	//----- nvinfo : EIATTR_MERCURY_ISA_VERSION
	.align		4
.L_74:
        /*0048*/ 	.byte	0x03, 0x5f
        /*004a*/ 	.short	0x0101


	//----- nvinfo : EIATTR_VRC_CTA_INIT_COUNT
	.align		4
        /*004c*/ 	.byte	0x02, 0x4a
	.zero		1
	.zero		1


	//----- nvinfo : EIATTR_SYSCALL_OFFSETS
	.align		4
        /*0050*/ 	.byte	0x04, 0x46
        /*0052*/ 	.short	(.L_76 - .L_75)


	//   ....[0]....
.L_75:
        /*0054*/ 	.word	0x00000320


	//----- nvinfo : EIATTR_EXIT_INSTR_OFFSETS
	.align		4
.L_76:
        /*0058*/ 	.byte	0x04, 0x1c
        /*005a*/ 	.short	(.L_78 - .L_77)


	//   ....[0]....
.L_77:
        /*005c*/ 	.word	0x00000060


	//   ....[1]....
        /*0060*/ 	.word	0x00000160


	//   ....[2]....
        /*0064*/ 	.word	0x000011a0


	//----- nvinfo : EIATTR_CRS_STACK_SIZE
	.align		4
.L_78:
        /*0068*/ 	.byte	0x04, 0x1e
        /*006a*/ 	.short	(.L_80 - .L_79)
.L_79:
        /*006c*/ 	.word	0x00000000


	//----- nvinfo : EIATTR_CBANK_PARAM_SIZE
	.align		4
.L_80:
        /*0070*/ 	.byte	0x03, 0x19
        /*0072*/ 	.short	0x0018


	//----- nvinfo : EIATTR_PARAM_CBANK
	.align		4
        /*0074*/ 	.byte	0x04, 0x0a
        /*0076*/ 	.short	(.L_82 - .L_81)
	.align		4
.L_81:
        /*0078*/ 	.word	index@(.nv.constant0._Z15calculate_forceiP4bodyPA3_d)
        /*007c*/ 	.short	0x0380
        /*007e*/ 	.short	0x0018


	//----- nvinfo : EIATTR_SW_WAR
	.align		4
.L_82:
        /*0080*/ 	.byte	0x04, 0x36
        /*0082*/ 	.short	(.L_84 - .L_83)
.L_83:
        /*0084*/ 	.word	0x00000008
.L_84:


//--------------------- .nv.callgraph             --------------------------
	.section	.nv.callgraph,"",@"SHT_CUDA_CALLGRAPH"
	.align	4
	.sectionentsize	8
	.align		4
        /*0000*/ 	.word	0x00000000
	.align		4
        /*0004*/ 	.word	0xffffffff
	.align		4
        /*0008*/ 	.word	index@(_Z15calculate_forceiP4bodyPA3_d)
	.align		4
        /*000c*/ 	.word	index@(vprintf)
	.align		4
        /*0010*/ 	.word	0x00000000
	.align		4
        /*0014*/ 	.word	0xfffffffe
	.align		4
        /*0018*/ 	.word	0x00000000
	.align		4
        /*001c*/ 	.word	0xfffffffd
	.align		4
        /*0020*/ 	.word	0x00000000
	.align		4
        /*0024*/ 	.word	0xfffffffc


//--------------------- .nv.constant4             --------------------------
	.section	.nv.constant4,"a",@progbits
	.align	8
	.align		8
.nv.constant4:
        /*0000*/ 	.dword	$str
	.align		8
        /*0008*/ 	.dword	vprintf


//--------------------- .text._Z11update_bodydP4bodyPA3_dS0_ii --------------------------
	.section	.text._Z11update_bodydP4bodyPA3_dS0_ii,"ax",@progbits
	.align	128
        .global         _Z11update_bodydP4bodyPA3_dS0_ii
        .type           _Z11update_bodydP4bodyPA3_dS0_ii,@function
        .size           _Z11update_bodydP4bodyPA3_dS0_ii,(.L_x_59 - _Z11update_bodydP4bodyPA3_dS0_ii)
        .other          _Z11update_bodydP4bodyPA3_dS0_ii,@"STO_CUDA_ENTRY STV_DEFAULT"
_Z11update_bodydP4bodyPA3_dS0_ii:
.text._Z11update_bodydP4bodyPA3_dS0_ii:
[----:B------:R-:W-:Y:S01]  /*0000*/  LDC R1, c[0x0][0x37c] ;  /* 0x0000df00ff017b82 */ /* 0x000fe20000000800 */
[----:B------:R-:W0:Y:S07]  /*0010*/  S2R R2, SR_TID.X ;  /* 0x0000000000027919 */ /* 0x000e2e0000002100 */
[----:B------:R-:W0:Y:S01]  /*0020*/  LDC.64 R8, c[0x0][0x388] ;  /* 0x0000e200ff087b82 */ /* 0x000e220000000a00 */
[----:B------:R-:W1:Y:S01]  /*0030*/  LDCU.64 UR4, c[0x0][0x358] ;  /* 0x00006b00ff0477ac */ /* 0x000e620008000a00 */
[----:B------:R-:W-:-:S06]  /*0040*/  IMAD.MOV.U32 R4, RZ, RZ, 0x1 ;  /* 0x00000001ff047424 */ /* 0x000fcc00078e00ff */
[----:B------:R-:W2:Y:S01]  /*0050*/  LDC.64 R28, c[0x0][0x380] ;  /* 0x0000e000ff1c7b82 */ /* 0x000ea20000000a00 */
[----:B0-----:R-:W-:-:S05]  /*0060*/  IMAD.WIDE.U32 R8, R2, 0x50, R8 ;  /* 0x0000005002087825 */ /* 0x001fca00078e0008 */
[----:B-1----:R-:W3:Y:S04]  /*0070*/  LDG.E.64 R10, desc[UR4][R8.64] ;  /* 0x00000004080a7981 */ /* 0x002ee8000c1e1b00 */
[----:B------:R-:W4:Y:S04]  /*0080*/  LDG.E.64 R12, desc[UR4][R8.64+0x38] ;  /* 0x00003804080c7981 */ /* 0x000f28000c1e1b00 */
[----:B------:R-:W2:Y:S04]  /*0090*/  LDG.E.64 R22, desc[UR4][R8.64+0x20] ;  /* 0x0000200408167981 */ /* 0x000ea8000c1e1b00 */
[----:B------:R-:W2:Y:S04]  /*00a0*/  LDG.E.64 R20, desc[UR4][R8.64+0x8] ;  /* 0x0000080408147981 */ /* 0x000ea8000c1e1b00 */
[----:B------:R0:W5:Y:S04]  /*00b0*/  LDG.E.64 R26, desc[UR4][R8.64+0x28] ;  /* 0x00002804081a7981 */ /* 0x000168000c1e1b00 */
[----:B------:R0:W5:Y:S04]  /*00c0*/  LDG.E.64 R14, desc[UR4][R8.64+0x30] ;  /* 0x00003004080e7981 */ /* 0x000168000c1e1b00 */
[----:B------:R0:W5:Y:S04]  /*00d0*/  LDG.E.64 R16, desc[UR4][R8.64+0x40] ;  /* 0x0000400408107981 */ /* 0x000168000c1e1b00 */
[----:B------:R0:W5:Y:S01]  /*00e0*/  LDG.E.64 R18, desc[UR4][R8.64+0x48] ;  /* 0x0000480408127981 */ /* 0x000162000c1e1b00 */
[----:B------:R-:W-:Y:S01]  /*00f0*/  BSSY.RECONVERGENT B0, `(.L_x_0) ;  /* 0x0000018000007945 */ /* 0x000fe20003800200 */
[----:B---3--:R-:W1:Y:S01]  /*0100*/  MUFU.RCP64H R5, R11 ;  /* 0x0000000b00057308 */ /* 0x008e620000001800 */
[----:B----4-:R-:W-:Y:S01]  /*0110*/  FSETP.GEU.AND P1, PT, |R13|, 6.5827683646048100446e-37, PT ;  /* 0x036000000d00780b */ /* 0x010fe20003f2e200 */
[----:B--2---:R-:W-:-:S02]  /*0120*/  DFMA R20, R22, R28, R20 ;  /* 0x0000001c1614722b */ /* 0x004fc40000000014 */
[----:B-1----:R-:W-:-:S05]  /*0130*/  DFMA R6, -R10, R4, 1 ;  /* 0x3ff000000a06742b */ /* 0x002fca0000000104 */
[----:B------:R0:W-:Y:S03]  /*0140*/  STG.E.64 desc[UR4][R8.64+0x8], R20 ;  /* 0x0000081408007986 */ /* 0x0001e6000c101b04 */
[----:B------:R-:W-:-:S08]  /*0150*/  DFMA R6, R6, R6, R6 ;  /* 0x000000060606722b */ /* 0x000fd00000000006 */
[----:B------:R-:W-:-:S08]  /*0160*/  DFMA R6, R4, R6, R4 ;  /* 0x000000060406722b */ /* 0x000fd00000000004 */
[----:B------:R-:W-:-:S08]  /*0170*/  DFMA R4, -R10, R6, 1 ;  /* 0x3ff000000a04742b */ /* 0x000fd00000000106 */
[----:B------:R-:W-:-:S08]  /*0180*/  DFMA R4, R6, R4, R6 ;  /* 0x000000040604722b */ /* 0x000fd00000000006 */
[----:B------:R-:W-:-:S08]  /*0190*/  DMUL R6, R12, R4 ;  /* 0x000000040c067228 */ /* 0x000fd00000000000 */
[----:B------:R-:W-:-:S08]  /*01a0*/  DFMA R24, -R10, R6, R12 ;  /* 0x000000060a18722b */ /* 0x000fd0000000010c */
[----:B------:R-:W-:-:S10]  /*01b0*/  DFMA R4, R4, R24, R6 ;  /* 0x000000180404722b */ /* 0x000fd40000000006 */
[----:B------:R-:W-:-:S05]  /*01c0*/  FFMA R0, RZ, R11, R5 ;  /* 0x0000000bff007223 */ /* 0x000fca0000000005 */
[----:B------:R-:W-:-:S13]  /*01d0*/  FSETP.GT.AND P0, PT, |R0|, 1.469367938527859385e-39, PT ;  /* 0x001000000000780b */ /* 0x000fda0003f04200 */
[----:B0-----:R-:W-:Y:S05]  /*01e0*/  @P0 BRA P1, `(.L_x_1) ;  /* 0x0000000000200947 */ /* 0x001fea0000800000 */
[----:B------:R-:W-:Y:S01]  /*01f0*/  IMAD.MOV.U32 R34, RZ, RZ, R12 ;  /* 0x000000ffff227224 */ /* 0x000fe200078e000c */
[----:B------:R-:W-:Y:S01]  /*0200*/  MOV R0, 0x250 ;  /* 0x0000025000007802 */ /* 0x000fe20000000f00 */
[----:B------:R-:W-:Y:S02]  /*0210*/  IMAD.MOV.U32 R35, RZ, RZ, R13 ;  /* 0x000000ffff237224 */ /* 0x000fe400078e000d */
[----:B------:R-:W-:Y:S02]  /*0220*/  IMAD.MOV.U32 R32, RZ, RZ, R10 ;  /* 0x000000ffff207224 */ /* 0x000fe400078e000a */
[----:B------:R-:W-:-:S07]  /*0230*/  IMAD.MOV.U32 R33, RZ, RZ, R11 ;  /* 0x000000ffff217224 */ /* 0x000fce00078e000b */
[----:B-----5:R-:W-:Y:S05]  /*0240*/  CALL.REL.NOINC `($__internal_0_$__cuda_sm20_div_rn_f64_full) ;  /* 0x0000000400547944 */ /* 0x020fea0003c00000 */
[----:B------:R-:W-:Y:S02]  /*0250*/  IMAD.MOV.U32 R4, RZ, RZ, R3 ;  /* 0x000000ffff047224 */ /* 0x000fe400078e0003 */
[----:B------:R-:W-:-:S07]  /*0260*/  IMAD.MOV.U32 R5, RZ, RZ, R6 ;  /* 0x000000ffff057224 */ /* 0x000fce00078e0006 */
.L_x_1:
[----:B------:R-:W-:Y:S05]  /*0270*/  BSYNC.RECONVERGENT B0 ;  /* 0x0000000000007941 */ /* 0x000fea0003800200 */
.L_x_0:
[----:B------:R-:W2:Y:S01]  /*0280*/  LDG.E.64 R24, desc[UR4][R8.64+0x10] ;  /* 0x0000100408187981 */ /* 0x000ea2000c1e1b00 */
[----:B------:R-:W0:Y:S01]  /*0290*/  MUFU.RCP64H R7, R11 ;  /* 0x0000000b00077308 */ /* 0x000e220000001800 */
[----:B------:R-:W-:Y:S01]  /*02a0*/  IMAD.MOV.U32 R6, RZ, RZ, 0x1 ;  /* 0x00000001ff067424 */ /* 0x000fe200078e00ff */
[----:B------:R-:W1:Y:S01]  /*02b0*/  LDCU.64 UR6, c[0x0][0x380] ;  /* 0x00007000ff0677ac */ /* 0x000e620008000a00 */
[----:B-----5:R-:W-:Y:S01]  /*02c0*/  FSETP.GEU.AND P1, PT, |R17|, 6.5827683646048100446e-37, PT ;  /* 0x036000001100780b */ /* 0x020fe20003f2e200 */
[----:B------:R-:W-:Y:S03]  /*02d0*/  BSSY.RECONVERGENT B0, `(.L_x_2) ;  /* 0x0000018000007945 */ /* 0x000fe60003800200 */
[----:B0-----:R-:W-:Y:S02]  /*02e0*/  DFMA R28, -R10, R6, 1 ;  /* 0x3ff000000a1c742b */ /* 0x001fe40000000106 */
[----:B-1----:R-:W-:-:S06]  /*02f0*/  DFMA R22, R4, UR6, R22 ;  /* 0x0000000604167c2b */ /* 0x002fcc0008000016 */
[----:B------:R-:W-:Y:S01]  /*0300*/  DFMA R28, R28, R28, R28 ;  /* 0x0000001c1c1c722b */ /* 0x000fe2000000001c */
[----:B------:R0:W-:Y:S07]  /*0310*/  STG.E.64 desc[UR4][R8.64+0x20], R22 ;  /* 0x0000201608007986 */ /* 0x0001ee000c101b04 */
[----:B------:R-:W-:-:S08]  /*0320*/  DFMA R28, R6, R28, R6 ;  /* 0x0000001c061c722b */ /* 0x000fd00000000006 */
[----:B------:R-:W-:-:S08]  /*0330*/  DFMA R6, -R10, R28, 1 ;  /* 0x3ff000000a06742b */ /* 0x000fd0000000011c */
[----:B------:R-:W-:-:S08]  /*0340*/  DFMA R30, R28, R6, R28 ;  /* 0x000000061c1e722b */ /* 0x000fd0000000001c */
[----:B------:R-:W-:-:S08]  /*0350*/  DMUL R6, R16, R30 ;  /* 0x0000001e10067228 */ /* 0x000fd00000000000 */
[----:B------:R-:W-:-:S08]  /*0360*/  DFMA R28, -R10, R6, R16 ;  /* 0x000000060a1c722b */ /* 0x000fd00000000110 */
[----:B------:R-:W-:-:S10]  /*0370*/  DFMA R4, R30, R28, R6 ;  /* 0x0000001c1e04722b */ /* 0x000fd40000000006 */
[----:B------:R-:W-:-:S05]  /*0380*/  FFMA R0, RZ, R11, R5 ;  /* 0x0000000bff007223 */ /* 0x000fca0000000005 */
[----:B------:R-:W-:Y:S01]  /*0390*/  FSETP.GT.AND P0, PT, |R0|, 1.469367938527859385e-39, PT ;  /* 0x001000000000780b */ /* 0x000fe20003f04200 */
[----:B--2---:R-:W-:-:S07]  /*03a0*/  DFMA R24, R26, UR6, R24 ;  /* 0x000000061a187c2b */ /* 0x004fce0008000018 */
[----:B------:R0:W-:Y:S05]  /*03b0*/  STG.E.64 desc[UR4][R8.64+0x10], R24 ;  /* 0x0000101808007986 */ /* 0x0001ea000c101b04 */
[----:B------:R-:W-:Y:S05]  /*03c0*/  @P0 BRA P1, `(.L_x_3) ;  /* 0x0000000000200947 */ /* 0x000fea0000800000 */
[----:B------:R-:W-:Y:S01]  /*03d0*/  IMAD.MOV.U32 R34, RZ, RZ, R16 ;  /* 0x000000ffff227224 */ /* 0x000fe200078e0010 */
[----:B------:R-:W-:Y:S01]  /*03e0*/  MOV R0, 0x430 ;  /* 0x0000043000007802 */ /* 0x000fe20000000f00 */
[----:B------:R-:W-:Y:S02]  /*03f0*/  IMAD.MOV.U32 R35, RZ, RZ, R17 ;  /* 0x000000ffff237224 */ /* 0x000fe400078e0011 */
[----:B------:R-:W-:Y:S02]  /*0400*/  IMAD.MOV.U32 R32, RZ, RZ, R10 ;  /* 0x000000ffff207224 */ /* 0x000fe400078e000a */
[----:B------:R-:W-:-:S07]  /*0410*/  IMAD.MOV.U32 R33, RZ, RZ, R11 ;  /* 0x000000ffff217224 */ /* 0x000fce00078e000b */
[----:B0-----:R-:W-:Y:S05]  /*0420*/  CALL.REL.NOINC `($__internal_0_$__cuda_sm20_div_rn_f64_full) ;  /* 0x0000000000dc7944 */ /* 0x001fea0003c00000 */
[----:B------:R-:W-:Y:S02]  /*0430*/  IMAD.MOV.U32 R4, RZ, RZ, R3 ;  /* 0x000000ffff047224 */ /* 0x000fe400078e0003 */
[----:B------:R-:W-:-:S07]  /*0440*/  IMAD.MOV.U32 R5, RZ, RZ, R6 ;  /* 0x000000ffff057224 */ /* 0x000fce00078e0006 */
.L_x_3:
[----:B------:R-:W-:Y:S05]  /*0450*/  BSYNC.RECONVERGENT B0 ;  /* 0x0000000000007941 */ /* 0x000fea0003800200 */
.L_x_2:
[----:B------:R-:W2:Y:S01]  /*0460*/  LDG.E.64 R28, desc[UR4][R8.64+0x18] ;  /* 0x00001804081c7981 */ /* 0x000ea2000c1e1b00 */
[----:B------:R-:W1:Y:S01]  /*0470*/  MUFU.RCP64H R7, R11 ;  /* 0x0000000b00077308 */ /* 0x000e620000001800 */
[----:B------:R-:W-:Y:S01]  /*0480*/  IMAD.MOV.U32 R6, RZ, RZ, 0x1 ;  /* 0x00000001ff067424 */ /* 0x000fe200078e00ff */
[----:B------:R-:W3:Y:S01]  /*0490*/  LDCU.64 UR6, c[0x0][0x380] ;  /* 0x00007000ff0677ac */ /* 0x000ee20008000a00 */
[----:B------:R-:W-:Y:S01]  /*04a0*/  FSETP.GEU.AND P1, PT, |R19|, 6.5827683646048100446e-37, PT ;  /* 0x036000001300780b */ /* 0x000fe20003f2e200 */
[----:B------:R-:W-:Y:S03]  /*04b0*/  BSSY.RECONVERGENT B0, `(.L_x_4) ;  /* 0x0000018000007945 */ /* 0x000fe60003800200 */
[----:B-1----:R-:W-:Y:S02]  /*04c0*/  DFMA R30, -R10, R6, 1 ;  /* 0x3ff000000a1e742b */ /* 0x002fe40000000106 */
[----:B---3--:R-:W-:-:S06]  /*04d0*/  DFMA R26, R4, UR6, R26 ;  /* 0x00000006041a7c2b */ /* 0x008fcc000800001a */
        /* <DEDUP_REMOVED lines=13> */
[----:B------:R-:W-:Y:S01]  /*05b0*/  MOV R34, R18 ;  /* 0x0000001200227202 */ /* 0x000fe20000000f00 */
[----:B------:R-:W-:Y:S01]  /*05c0*/  IMAD.MOV.U32 R35, RZ, RZ, R19 ;  /* 0x000000ffff237224 */ /* 0x000fe200078e0013 */
[----:B------:R-:W-:Y:S01]  /*05d0*/  MOV R0, 0x610 ;  /* 0x0000061000007802 */ /* 0x000fe20000000f00 */
[----:B------:R-:W-:Y:S02]  /*05e0*/  IMAD.MOV.U32 R32, RZ, RZ, R10 ;  /* 0x000000ffff207224 */ /* 0x000fe400078e000a */
[----:B------:R-:W-:-:S07]  /*05f0*/  IMAD.MOV.U32 R33, RZ, RZ, R11 ;  /* 0x000000ffff217224 */ /* 0x000fce00078e000b */
[----:B01----:R-:W-:Y:S05]  /*0600*/  CALL.REL.NOINC `($__internal_0_$__cuda_sm20_div_rn_f64_full) ;  /* 0x0000000000647944 */ /* 0x003fea0003c00000 */
[----:B------:R-:W-:Y:S02]  /*0610*/  IMAD.MOV.U32 R4, RZ, RZ, R3 ;  /* 0x000000ffff047224 */ /* 0x000fe400078e0003 */
[----:B------:R-:W-:-:S07]  /*0620*/  IMAD.MOV.U32 R5, RZ, RZ, R6 ;  /* 0x000000ffff057224 */ /* 0x000fce00078e0006 */
.L_x_5:
[----:B------:R-:W-:Y:S05]  /*0630*/  BSYNC.RECONVERGENT B0 ;  /* 0x0000000000007941 */ /* 0x000fea0003800200 */
.L_x_4:
[----:B------:R-:W2:Y:S01]  /*0640*/  LDC.64 R30, c[0x0][0x3a0] ;  /* 0x0000e800ff1e7b82 */ /* 0x000ea20000000a00 */
[----:B------:R-:W3:Y:S07]  /*0650*/  LDCU.64 UR6, c[0x0][0x380] ;  /* 0x00007000ff0677ac */ /* 0x000eee0008000a00 */
[----:B------:R-:W4:Y:S01]  /*0660*/  LDC.64 R6, c[0x0][0x398] ;  /* 0x0000e600ff067b82 */ /* 0x000f220000000a00 */
[----:B---3--:R-:W-:Y:S01]  /*0670*/  DFMA R4, R4, UR6, R14 ;  /* 0x0000000604047c2b */ /* 0x008fe2000800000e */
[----:B--2---:R-:W-:-:S06]  /*0680*/  IMAD R3, R31, R30, RZ ;  /* 0x0000001e1f037224 */ /* 0x004fcc00078e02ff */
[----:B------:R-:W-:Y:S01]  /*0690*/  STG.E.64 desc[UR4][R8.64+0x30], R4 ;  /* 0x0000300408007986 */ /* 0x000fe2000c101b04 */
[----:B------:R-:W-:-:S04]  /*06a0*/  IADD3 R31, P0, PT, R3, R2, RZ ;  /* 0x00000002031f7210 */ /* 0x000fc80007f1e0ff */
[----:B------:R-:W-:Y:S01]  /*06b0*/  LEA.HI.X.SX32 R0, R3, RZ, 0x1, P0 ;  /* 0x000000ff03007211 */ /* 0x000fe200000f0eff */
[----:B----4-:R-:W-:-:S04]  /*06c0*/  IMAD.WIDE.U32 R2, R31, 0x50, R6 ;  /* 0x000000501f027825 */ /* 0x010fc800078e0006 */
[----:B------:R-:W-:-:S04]  /*06d0*/  IMAD R7, R0, 0x50, RZ ;  /* 0x0000005000077824 */ /* 0x000fc800078e02ff */
[----:B------:R-:W-:-:S05]  /*06e0*/  IMAD.IADD R3, R3, 0x1, R7 ;  /* 0x0000000103037824 */ /* 0x000fca00078e0207 */
[----:B------:R-:W-:Y:S04]  /*06f0*/  STG.E.64 desc[UR4][R2.64], R10 ;  /* 0x0000000a02007986 */ /* 0x000fe8000c101b04 */
        /* <DEDUP_REMOVED lines=8> */
[----:B------:R-:W-:Y:S01]  /*0780*/  STG.E.64 desc[UR4][R2.64+0x48], R18 ;  /* 0x0000481202007986 */ /* 0x000fe2000c101b04 */
[----:B------:R-:W-:Y:S05]  /*0790*/  EXIT ;  /* 0x000000000000794d */ /* 0x000fea0003800000 */
        .weak           $__internal_0_$__cuda_sm20_div_rn_f64_full
        .type           $__internal_0_$__cuda_sm20_div_rn_f64_full,@function
        .size           $__internal_0_$__cuda_sm20_div_rn_f64_full,(.L_x_59 - $__internal_0_$__cuda_sm20_div_rn_f64_full)
$__internal_0_$__cuda_sm20_div_rn_f64_full:
[C---:B------:R-:W-:Y:S01]  /*07a0*/  FSETP.GEU.AND P0, PT, |R33|.reuse, 1.469367938527859385e-39, PT ;  /* 0x001000002100780b */ /* 0x040fe20003f0e200 */
[----:B------:R-:W-:Y:S01]  /*07b0*/  IMAD.MOV.U32 R6, RZ, RZ, 0x1 ;  /* 0x00000001ff067424 */ /* 0x000fe200078e00ff */
[----:B------:R-:W-:Y:S01]  /*07c0*/  LOP3.LUT R30, R33, 0x800fffff, RZ, 0xc0, !PT ;  /* 0x800fffff211e7812 */ /* 0x000fe200078ec0ff */
[----:B------:R-:W-:Y:S01]  /*07d0*/  BSSY.RECONVERGENT B1, `(.L_x_6) ;  /* 0x0000054000017945 */ /* 0x000fe20003800200 */
[C---:B------:R-:W-:Y:S02]  /*07e0*/  FSETP.GEU.AND P2, PT, |R35|.reuse, 1.469367938527859385e-39, PT ;  /* 0x001000002300780b */ /* 0x040fe40003f4e200 */
[----:B------:R-:W-:Y:S01]  /*07f0*/  LOP3.LUT R31, R30, 0x3ff00000, RZ, 0xfc, !PT ;  /* 0x3ff000001e1f7812 */ /* 0x000fe200078efcff */
[----:B------:R-:W-:Y:S01]  /*0800*/  IMAD.MOV.U32 R30, RZ, RZ, R32 ;  /* 0x000000ffff1e7224 */ /* 0x000fe200078e0020 */
[----:B------:R-:W-:Y:S02]  /*0810*/  LOP3.LUT R3, R35, 0x7ff00000, RZ, 0xc0, !PT ;  /* 0x7ff0000023037812 */ /* 0x000fe400078ec0ff */
[----:B------:R-:W-:-:S03]  /*0820*/  LOP3.LUT R42, R33, 0x7ff00000, RZ, 0xc0, !PT ;  /* 0x7ff00000212a7812 */ /* 0x000fc600078ec0ff */
[----:B------:R-:W-:Y:S01]  /*0830*/  @!P0 DMUL R30, R32, 8.98846567431157953865e+307 ;  /* 0x7fe00000201e8828 */ /* 0x000fe20000000000 */
[----:B------:R-:W-:-:S03]  /*0840*/  ISETP.GE.U32.AND P1, PT, R3, R42, PT ;  /* 0x0000002a0300720c */ /* 0x000fc60003f26070 */
[----:B------:R-:W-:Y:S02]  /*0850*/  @!P2 LOP3.LUT R4, R33, 0x7ff00000, RZ, 0xc0, !PT ;  /* 0x7ff000002104a812 */ /* 0x000fe400078ec0ff */
[----:B------:R-:W0:Y:S01]  /*0860*/  MUFU.RCP64H R7, R31 ;  /* 0x0000001f00077308 */ /* 0x000e220000001800 */
[----:B------:R-:W-:Y:S02]  /*0870*/  @!P2 MOV R40, RZ ;  /* 0x000000ff0028a202 */ /* 0x000fe40000000f00 */
[----:B------:R-:W-:Y:S01]  /*0880*/  @!P2 ISETP.GE.U32.AND P3, PT, R3, R4, PT ;  /* 0x000000040300a20c */ /* 0x000fe20003f66070 */
[----:B------:R-:W-:Y:S01]  /*0890*/  IMAD.MOV.U32 R4, RZ, RZ, 0x1ca00000 ;  /* 0x1ca00000ff047424 */ /* 0x000fe200078e00ff */
[----:B------:R-:W-:-:S04]  /*08a0*/  @!P0 LOP3.LUT R42, R31, 0x7ff00000, RZ, 0xc0, !PT ;  /* 0x7ff000001f2a8812 */ /* 0x000fc800078ec0ff */
[----:B------:R-:W-:-:S04]  /*08b0*/  @!P2 SEL R5, R4, 0x63400000, !P3 ;  /* 0x634000000405a807 */ /* 0x000fc80005800000 */
[----:B------:R-:W-:Y:S01]  /*08c0*/  @!P2 LOP3.LUT R5, R5, 0x80000000, R35, 0xf8, !PT ;  /* 0x800000000505a812 */ /* 0x000fe200078ef823 */
[----:B0-----:R-:W-:-:S03]  /*08d0*/  DFMA R38, R6, -R30, 1 ;  /* 0x3ff000000626742b */ /* 0x001fc6000000081e */
[----:B------:R-:W-:-:S05]  /*08e0*/  @!P2 LOP3.LUT R41, R5, 0x100000, RZ, 0xfc, !PT ;  /* 0x001000000529a812 */ /* 0x000fca00078efcff */
[----:B------:R-:W-:-:S08]  /*08f0*/  DFMA R38, R38, R38, R38 ;  /* 0x000000262626722b */ /* 0x000fd00000000026 */
[----:B------:R-:W-:Y:S01]  /*0900*/  DFMA R38, R6, R38, R6 ;  /* 0x000000260626722b */ /* 0x000fe20000000006 */
[----:B------:R-:W-:Y:S01]  /*0910*/  SEL R7, R4, 0x63400000, !P1 ;  /* 0x6340000004077807 */ /* 0x000fe20004800000 */
[----:B------:R-:W-:-:S03]  /*0920*/  IMAD.MOV.U32 R6, RZ, RZ, R34 ;  /* 0x000000ffff067224 */ /* 0x000fc600078e0022 */
[----:B------:R-:W-:-:S03]  /*0930*/  LOP3.LUT R7, R7, 0x800fffff, R35, 0xf8, !PT ;  /* 0x800fffff07077812 */ /* 0x000fc600078ef823 */
[----:B------:R-:W-:-:S03]  /*0940*/  DFMA R36, R38, -R30, 1 ;  /* 0x3ff000002624742b */ /* 0x000fc6000000081e */
[----:B------:R-:W-:-:S05]  /*0950*/  @!P2 DFMA R6, R6, 2, -R40 ;  /* 0x400000000606a82b */ /* 0x000fca0000000828 */
[----:B------:R-:W-:-:S08]  /*0960*/  DFMA R36, R38, R36, R38 ;  /* 0x000000242624722b */ /* 0x000fd00000000026 */
[----:B------:R-:W-:-:S08]  /*0970*/  DMUL R38, R36, R6 ;  /* 0x0000000624267228 */ /* 0x000fd00000000000 */
[----:B------:R-:W-:-:S08]  /*0980*/  DFMA R40, R38, -R30, R6 ;  /* 0x8000001e2628722b */ /* 0x000fd00000000006 */
[----:B------:R-:W-:Y:S01]  /*0990*/  DFMA R40, R36, R40, R38 ;  /* 0x000000282428722b */ /* 0x000fe20000000026 */
[----:B------:R-:W-:Y:S01]  /*09a0*/  IMAD.MOV.U32 R36, RZ, RZ, R3 ;  /* 0x000000ffff247224 */ /* 0x000fe200078e0003 */
[----:B------:R-:W-:Y:S01]  /*09b0*/  @!P2 LOP3.LUT R36, R7, 0x7ff00000, RZ, 0xc0, !PT ;  /* 0x7ff000000724a812 */ /* 0x000fe200078ec0ff */
[----:B------:R-:W-:-:S04]  /*09c0*/  VIADD R37, R42, 0xffffffff ;  /* 0xffffffff2a257836 */ /* 0x000fc80000000000 */
[----:B------:R-:W-:-:S05]  /*09d0*/  VIADD R5, R36, 0xffffffff ;  /* 0xffffffff24057836 */ /* 0x000fca0000000000 */
[----:B------:R-:W-:-:S04]  /*09e0*/  ISETP.GT.U32.AND P0, PT, R5, 0x7feffffe, PT ;  /* 0x7feffffe0500780c */ /* 0x000fc80003f04070 */
[----:B------:R-:W-:-:S13]  /*09f0*/  ISETP.GT.U32.OR P0, PT, R37, 0x7feffffe, P0 ;  /* 0x7feffffe2500780c */ /* 0x000fda0000704470 */
[----:B------:R-:W-:Y:S05]  /*0a00*/  @P0 BRA `(.L_x_7) ;  /* 0x00000000006c0947 */ /* 0x000fea0003800000 */
[----:B------:R-:W-:-:S04]  /*0a10*/  LOP3.LUT R34, R33, 0x7ff00000, RZ, 0xc0, !PT ;  /* 0x7ff0000021227812 */ /* 0x000fc800078ec0ff */
[CC--:B------:R-:W-:Y:S02]  /*0a20*/  VIADDMNMX R5, R3.reuse, -R34.reuse, 0xb9600000, !PT ;  /* 0xb960000003057446 */ /* 0x0c0fe40007800922 */
[----:B------:R-:W-:Y:S01]  /*0a30*/  ISETP.GE.U32.AND P0, PT, R3, R34, PT ;  /* 0x000000220300720c */ /* 0x000fe20003f06070 */
[----:B------:R-:W-:Y:S01]  /*0a40*/  IMAD.MOV.U32 R34, RZ, RZ, RZ ;  /* 0x000000ffff227224 */ /* 0x000fe200078e00ff */
[----:B------:R-:W-:Y:S02]  /*0a50*/  VIMNMX R3, PT, PT, R5, 0x46a00000, PT ;  /* 0x46a0000005037848 */ /* 0x000fe40003fe0100 */
[----:B------:R-:W-:-:S05]  /*0a60*/  SEL R4, R4, 0x63400000, !P0 ;  /* 0x6340000004047807 */ /* 0x000fca0004000000 */
[----:B------:R-:W-:-:S04]  /*0a70*/  IMAD.IADD R3, R3, 0x1, -R4 ;  /* 0x0000000103037824 */ /* 0x000fc800078e0a04 */
[----:B------:R-:W-:-:S06]  /*0a80*/  VIADD R35, R3, 0x7fe00000 ;  /* 0x7fe0000003237836 */ /* 0x000fcc0000000000 */
[----:B------:R-:W-:-:S10]  /*0a90*/  DMUL R4, R40, R34 ;  /* 0x0000002228047228 */ /* 0x000fd40000000000 */
[----:B------:R-:W-:-:S13]  /*0aa0*/  FSETP.GTU.AND P0, PT, |R5|, 1.469367938527859385e-39, PT ;  /* 0x001000000500780b */ /* 0x000fda0003f0c200 */
[----:B------:R-:W-:Y:S05]  /*0ab0*/  @P0 BRA `(.L_x_8) ;  /* 0x0000000000940947 */ /* 0x000fea0003800000 */
[----:B------:R-:W-:Y:S01]  /*0ac0*/  DFMA R6, R40, -R30, R6 ;  /* 0x8000001e2806722b */ /* 0x000fe20000000006 */
[----:B------:R-:W-:-:S09]  /*0ad0*/  IMAD.MOV.U32 R34, RZ, RZ, RZ ;  /* 0x000000ffff227224 */ /* 0x000fd200078e00ff */
[C---:B------:R-:W-:Y:S02]  /*0ae0*/  FSETP.NEU.AND P0, PT, R7.reuse, RZ, PT ;  /* 0x000000ff0700720b */ /* 0x040fe40003f0d000 */
[----:B------:R-:W-:-:S04]  /*0af0*/  LOP3.LUT R33, R7, 0x80000000, R33, 0x48, !PT ;  /* 0x8000000007217812 */ /* 0x000fc800078e4821 */
[----:B------:R-:W-:-:S07]  /*0b00*/  LOP3.LUT R35, R33, R35, RZ, 0xfc, !PT ;  /* 0x0000002321237212 */ /* 0x000fce00078efcff */
[----:B------:R-:W-:Y:S05]  /*0b10*/  @!P0 BRA `(.L_x_8) ;  /* 0x00000000007c8947 */ /* 0x000fea0003800000 */
[----:B------:R-:W-:Y:S01]  /*0b20*/  IMAD.MOV R7, RZ, RZ, -R3 ;  /* 0x000000ffff077224 */ /* 0x000fe200078e0a03 */
[----:B------:R-:W-:Y:S01]  /*0b30*/  DMUL.RP R34, R40, R34 ;  /* 0x0000002228227228 */ /* 0x000fe20000008000 */
[----:B------:R-:W-:Y:S01]  /*0b40*/  IMAD.MOV.U32 R6, RZ, RZ, RZ ;  /* 0x000000ffff067224 */ /* 0x000fe200078e00ff */
[----:B------:R-:W-:-:S05]  /*0b50*/  IADD3 R3, PT, PT, -R3, -0x43300000, RZ ;  /* 0xbcd0000003037810 */ /* 0x000fca0007ffe1ff */
[----:B------:R-:W-:-:S03]  /*0b60*/  DFMA R6, R4, -R6, R40 ;  /* 0x800000060406722b */ /* 0x000fc60000000028 */
[----:B------:R-:W-:-:S07]  /*0b70*/  LOP3.LUT R33, R35, R33, RZ, 0x3c, !PT ;  /* 0x0000002123217212 */ /* 0x000fce00078e3cff */
[----:B------:R-:W-:-:S04]  /*0b80*/  FSETP.NEU.AND P0, PT, |R7|, R3, PT ;  /* 0x000000030700720b */ /* 0x000fc80003f0d200 */
[----:B------:R-:W-:Y:S02]  /*0b90*/  FSEL R4, R34, R4, !P0 ;  /* 0x0000000422047208 */ /* 0x000fe40004000000 */
[----:B------:R-:W-:Y:S01]  /*0ba0*/  FSEL R5, R33, R5, !P0 ;  /* 0x0000000521057208 */ /* 0x000fe20004000000 */
[----:B------:R-:W-:Y:S06]  /*0bb0*/  BRA `(.L_x_8) ;  /* 0x0000000000547947 */ /* 0x000fec0003800000 */
.L_x_7:
[----:B------:R-:W-:-:S14]  /*0bc0*/  DSETP.NAN.AND P0, PT, R34, R34, PT ;  /* 0x000000222200722a */ /* 0x000fdc0003f08000 */
[----:B------:R-:W-:Y:S05]  /*0bd0*/  @P0 BRA `(.L_x_9) ;  /* 0x0000000000440947 */ /* 0x000fea0003800000 */
[----:B------:R-:W-:-:S14]  /*0be0*/  DSETP.NAN.AND P0, PT, R32, R32, PT ;  /* 0x000000202000722a */ /* 0x000fdc0003f08000 */
[----:B------:R-:W-:Y:S05]  /*0bf0*/  @P0 BRA `(.L_x_10) ;  /* 0x0000000000300947 */ /* 0x000fea0003800000 */
[----:B------:R-:W-:Y:S01]  /*0c00*/  ISETP.NE.AND P0, PT, R36, R42, PT ;  /* 0x0000002a2400720c */ /* 0x000fe20003f05270 */
[----:B------:R-:W-:Y:S01]  /*0c10*/  IMAD.MOV.U32 R4, RZ, RZ, 0x0 ;  /* 0x00000000ff047424 */ /* 0x000fe200078e00ff */
[----:B------:R-:W-:-:S11]  /*0c20*/  MOV R5, 0xfff80000 ;  /* 0xfff8000000057802 */ /* 0x000fd60000000f00 */
[----:B------:R-:W-:Y:S05]  /*0c30*/  @!P0 BRA `(.L_x_8) ;  /* 0x0000000000348947 */ /* 0x000fea0003800000 */
[----:B------:R-:W-:Y:S02]  /*0c40*/  ISETP.NE.AND P0, PT, R36, 0x7ff00000, PT ;  /* 0x7ff000002400780c */ /* 0x000fe40003f05270 */
[----:B------:R-:W-:Y:S02]  /*0c50*/  LOP3.LUT R5, R35, 0x80000000, R33, 0x48, !PT ;  /* 0x8000000023057812 */ /* 0x000fe400078e4821 */
[----:B------:R-:W-:-:S13]  /*0c60*/  ISETP.EQ.OR P0, PT, R42, RZ, !P0 ;  /* 0x000000ff2a00720c */ /* 0x000fda0004702670 */
[----:B------:R-:W-:Y:S01]  /*0c70*/  @P0 LOP3.LUT R3, R5, 0x7ff00000, RZ, 0xfc, !PT ;  /* 0x7ff0000005030812 */ /* 0x000fe200078efcff */
[----:B------:R-:W-:Y:S02]  /*0c80*/  @!P0 IMAD.MOV.U32 R4, RZ, RZ, RZ ;  /* 0x000000ffff048224 */ /* 0x000fe400078e00ff */
[----:B------:R-:W-:Y:S02]  /*0c90*/  @P0 IMAD.MOV.U32 R4, RZ, RZ, RZ ;  /* 0x000000ffff040224 */ /* 0x000fe400078e00ff */
[----:B------:R-:W-:Y:S01]  /*0ca0*/  @P0 IMAD.MOV.U32 R5, RZ, RZ, R3 ;  /* 0x000000ffff050224 */ /* 0x000fe200078e0003 */
[----:B------:R-:W-:Y:S06]  /*0cb0*/  BRA `(.L_x_8) ;  /* 0x0000000000147947 */ /* 0x000fec0003800000 */
.L_x_10:
[----:B------:R-:W-:Y:S01]  /*0cc0*/  LOP3.LUT R5, R33, 0x80000, RZ, 0xfc, !PT ;  /* 0x0008000021057812 */ /* 0x000fe200078efcff */
[----:B------:R-:W-:Y:S01]  /*0cd0*/  IMAD.MOV.U32 R4, RZ, RZ, R32 ;  /* 0x000000ffff047224 */ /* 0x000fe200078e0020 */
[----:B------:R-:W-:Y:S06]  /*0ce0*/  BRA `(.L_x_8) ;  /* 0x0000000000087947 */ /* 0x000fec0003800000 */
.L_x_9:
[----:B------:R-:W-:Y:S01]  /*0cf0*/  LOP3.LUT R5, R35, 0x80000, RZ, 0xfc, !PT ;  /* 0x0008000023057812 */ /* 0x000fe200078efcff */
[----:B------:R-:W-:-:S07]  /*0d00*/  IMAD.MOV.U32 R4, RZ, RZ, R34 ;  /* 0x000000ffff047224 */ /* 0x000fce00078e0022 */
.L_x_8:
[----:B------:R-:W-:Y:S05]  /*0d10*/  BSYNC.RECONVERGENT B1 ;  /* 0x0000000000017941 */ /* 0x000fea0003800200 */
.L_x_6:
[----:B------:R-:W-:Y:S02]  /*0d20*/  IMAD.MOV.U32 R3, RZ, RZ, R4 ;  /* 0x000000ffff037224 */ /* 0x000fe400078e0004 */
[----:B------:R-:W-:Y:S02]  /*0d30*/  IMAD.MOV.U32 R6, RZ, RZ, R5 ;  /* 0x000000ffff067224 */ /* 0x000fe400078e0005 */
[----:B------:R-:W-:Y:S02]  /*0d40*/  IMAD.MOV.U32 R4, RZ, RZ, R0 ;  /* 0x000000ffff047224 */ /* 0x000fe400078e0000 */
[----:B------:R-:W-:-:S04]  /*0d50*/  IMAD.MOV.U32 R5, RZ, RZ, 0x0 ;  /* 0x00000000ff057424 */ /* 0x000fc800078e00ff */
[----:B------:R-:W-:Y:S05]  /*0d60*/  RET.REL.NODEC R4 `(_Z11update_bodydP4bodyPA3_dS0_ii) ;  /* 0xfffffff004a47950 */ /* 0x000fea0003c3ffff */
.L_x_11:
[----:B------:R-:W-:-:S00]  /*0d70*/  BRA `(.L_x_11) ;  /* 0xfffffffc00fc7947 */ /* 0x000fc0000383ffff */
[----:B------:R-:W-:-:S00]  /*0d80*/  NOP ;  /* 0x0000000000007918 */ /* 0x000fc00000000000 */
[----:B------:R-:W-:-:S00]  /*0d90*/  NOP ;  /* 0x0000000000007918 */ /* 0x000fc00000000000 */
[----:B------:R-:W-:-:S00]  /*0da0*/  NOP ;  /* 0x0000000000007918 */ /* 0x000fc00000000000 */
[----:B------:R-:W-:-:S00]  /*0db0*/  NOP ;  /* 0x0000000000007918 */ /* 0x000fc00000000000 */
[----:B------:R-:W-:-:S00]  /*0dc0*/  NOP ;  /* 0x0000000000007918 */ /* 0x000fc00000000000 */
[----:B------:R-:W-:-:S00]  /*0dd0*/  NOP ;  /* 0x0000000000007918 */ /* 0x000fc00000000000 */
[----:B------:R-:W-:-:S00]  /*0de0*/  NOP ;  /* 0x0000000000007918 */ /* 0x000fc00000000000 */
[----:B------:R-:W-:-:S00]  /*0df0*/  NOP ;  /* 0x0000000000007918 */ /* 0x000fc00000000000 */
.L_x_59:


//--------------------- .text._Z9net_forceiP4bodyPA3_d --------------------------
	.section	.text._Z9net_forceiP4bodyPA3_d,"ax",@progbits
	.align	128
        .global         _Z9net_forceiP4bodyPA3_d
        .type           _Z9net_forceiP4bodyPA3_d,@function
        .size           _Z9net_forceiP4bodyPA3_d,(.L_x_64 - _Z9net_forceiP4bodyPA3_d)
        .other          _Z9net_forceiP4bodyPA3_d,@"STO_CUDA_ENTRY STV_DEFAULT"
_Z9net_forceiP4bodyPA3_d:
.text._Z9net_forceiP4bodyPA3_d:
[----:B------:R-:W-:Y:S01]  /*0000*/  LDC R1, c[0x0][0x37c] ;  /* 0x0000df00ff017b82 */ /* 0x000fe20000000800 */
[----:B------:R-:W0:Y:S01]  /*0010*/  LDCU UR6, c[0x0][0x380] ;  /* 0x00007000ff0677ac */ /* 0x000e220008000800 */
[----:B------:R-:W1:Y:S01]  /*0020*/  S2R R0, SR_TID.X ;  /* 0x0000000000007919 */ /* 0x000e620000002100 */
[----:B------:R-:W-:Y:S02]  /*0030*/  CS2R R16, SRZ ;  /* 0x0000000000107805 */ /* 0x000fe4000001ff00 */
[----:B------:R-:W-:Y:S02]  /*0040*/  CS2R R6, SRZ ;  /* 0x0000000000067805 */ /* 0x000fe4000001ff00 */
[----:B------:R-:W-:Y:S01]  /*0050*/  CS2R R26, SRZ ;  /* 0x00000000001a7805 */ /* 0x000fe2000001ff00 */
[----:B------:R-:W2:Y:S01]  /*0060*/  LDCU.64 UR4, c[0x0][0x358] ;  /* 0x00006b00ff0477ac */ /* 0x000ea20008000a00 */
[----:B0-----:R-:W-:-:S09]  /*0070*/  UISETP.GE.AND UP0, UPT, UR6, 0x1, UPT ;  /* 0x000000010600788c */ /* 0x001fd2000bf06270 */
[----:B--2---:R-:W-:Y:S05]  /*0080*/  BRA.U !UP0, `(.L_x_12) ;  /* 0x0000000d08a87547 */ /* 0x004fea000b800000 */
[----:B-1----:R-:W-:Y:S01]  /*0090*/  IMAD R2, R0, UR6, RZ ;  /* 0x0000000600027c24 */ /* 0x002fe2000f8e02ff */
[----:B------:R-:W0:Y:S01]  /*00a0*/  LDC.64 R8, c[0x0][0x390] ;  /* 0x0000e400ff087b82 */ /* 0x000e220000000a00 */
[----:B------:R-:W-:Y:S01]  /*00b0*/  BSSY.RECONVERGENT B0, `(.L_x_13) ;  /* 0x000007a000007945 */ /* 0x000fe20003800200 */
[----:B------:R-:W-:Y:S01]  /*00c0*/  CS2R R26, SRZ ;  /* 0x00000000001a7805 */ /* 0x000fe2000001ff00 */
[C---:B------:R-:W-:Y:S01]  /*00d0*/  VIADD R3, R2.reuse, 0x1 ;  /* 0x0000000102037836 */ /* 0x040fe20000000000 */
[----:B------:R-:W-:Y:S02]  /*00e0*/  CS2R R6, SRZ ;  /* 0x0000000000067805 */ /* 0x000fe4000001ff00 */
[----:B------:R-:W-:Y:S02]  /*00f0*/  CS2R R16, SRZ ;  /* 0x0000000000107805 */ /* 0x000fe4000001ff00 */
[----:B------:R-:W-:-:S05]  /*0100*/  VIADDMNMX R3, R2, UR6, R3, !PT ;  /* 0x0000000602037c46 */ /* 0x000fca000f800103 */
[----:B------:R-:W-:Y:S02]  /*0110*/  IMAD.IADD R4, R3, 0x1, -R2 ;  /* 0x0000000103047824 */ /* 0x000fe400078e0a02 */
[----:B------:R-:W-:-:S03]  /*0120*/  IMAD.IADD R3, R2, 0x1, -R3 ;  /* 0x0000000102037824 */ /* 0x000fc600078e0a03 */
[----:B------:R-:W-:Y:S02]  /*0130*/  LOP3.LUT R5, R4, 0xf, RZ, 0xc0, !PT ;  /* 0x0000000f04057812 */ /* 0x000fe400078ec0ff */
[----:B------:R-:W-:Y:S02]  /*0140*/  ISETP.GT.U32.AND P1, PT, R3, -0x10, PT ;  /* 0xfffffff00300780c */ /* 0x000fe40003f24070 */
[----:B------:R-:W-:-:S11]  /*0150*/  ISETP.NE.AND P0, PT, R5, RZ, PT ;  /* 0x000000ff0500720c */ /* 0x000fd60003f05270 */
[----:B------:R-:W-:Y:S05]  /*0160*/  @P1 BRA `(.L_x_14) ;  /* 0x0000000400b81947 */ /* 0x000fea0003800000 */
[----:B------:R-:W-:Y:S01]  /*0170*/  IMAD.MOV.U32 R10, RZ, RZ, 0xc0 ;  /* 0x000000c0ff0a7424 */ /* 0x000fe200078e00ff */
[----:B------:R-:W-:Y:S01]  /*0180*/  LOP3.LUT R28, R4, 0xfffffff0, RZ, 0xc0, !PT ;  /* 0xfffffff0041c7812 */ /* 0x000fe200078ec0ff */
[----:B------:R-:W-:Y:S01]  /*0190*/  IMAD.MOV.U32 R11, RZ, RZ, 0x0 ;  /* 0x00000000ff0b7424 */ /* 0x000fe200078e00ff */
[----:B------:R-:W-:Y:S02]  /*01a0*/  CS2R R26, SRZ ;  /* 0x00000000001a7805 */ /* 0x000fe4000001ff00 */
[----:B------:R-:W-:Y:S01]  /*01b0*/  IADD3 R28, PT, PT, -R28, RZ, RZ ;  /* 0x000000ff1c1c7210 */ /* 0x000fe20007ffe1ff */
[----:B0-----:R-:W-:-:S04]  /*01c0*/  IMAD.WIDE.U32 R10, R8, 0x1, R10 ;  /* 0x00000001080a7825 */ /* 0x001fc800078e000a */
[----:B------:R-:W-:-:S07]  /*01d0*/  IMAD.IADD R3, R11, 0x1, R9 ;  /* 0x000000010b037824 */ /* 0x000fce00078e0209 */
.L_x_15:
[----:B------:R-:W-:Y:S02]  /*01e0*/  IMAD.MOV.U32 R12, RZ, RZ, R10 ;  /* 0x000000ffff0c7224 */ /* 0x000fe400078e000a */
[----:B------:R-:W-:Y:S02]  /*01f0*/  IMAD.MOV.U32 R13, RZ, RZ, R3 ;  /* 0x000000ffff0d7224 */ /* 0x000fe400078e0003 */
[----:B------:R-:W-:-:S05]  /*0200*/  IMAD.WIDE R24, R2, 0x18, R12 ;  /* 0x0000001802187825 */ /* 0x000fca00078e020c */
[----:B------:R-:W2:Y:S04]  /*0210*/  LDG.E.64 R20, desc[UR4][R24.64+-0xc0] ;  /* 0xffff400418147981 */ /* 0x000ea8000c1e1b00 */
[----:B------:R-:W3:Y:S04]  /*0220*/  LDG.E.64 R18, desc[UR4][R24.64+-0xb8] ;  /* 0xffff480418127981 */ /* 0x000ee8000c1e1b00 */
[----:B------:R-:W4:Y:S04]  /*0230*/  LDG.E.64 R12, desc[UR4][R24.64+-0xb0] ;  /* 0xffff5004180c7981 */ /* 0x000f28000c1e1b00 */
[----:B------:R-:W5:Y:S04]  /*0240*/  LDG.E.64 R22, desc[UR4][R24.64+-0xa0] ;  /* 0xffff600418167981 */ /* 0x000f68000c1e1b00 */
[----:B------:R-:W5:Y:S01]  /*0250*/  LDG.E.64 R14, desc[UR4][R24.64+-0x90] ;  /* 0xffff7004180e7981 */ /* 0x000f62000c1e1b00 */
[----:B--2---:R-:W-:-:S03]  /*0260*/  DADD R20, R20, R16 ;  /* 0x0000000014147229 */ /* 0x004fc60000000010 */
[----:B------:R-:W2:Y:S01]  /*0270*/  LDG.E.64 R16, desc[UR4][R24.64+-0x98] ;  /* 0xffff680418107981 */ /* 0x000ea2000c1e1b00 */
[----:B---3--:R-:W-:-:S03]  /*0280*/  DADD R18, R18, R6 ;  /* 0x0000000012127229 */ /* 0x008fc60000000006 */
[----:B------:R-:W3:Y:S01]  /*0290*/  LDG.E.64 R6, desc[UR4][R24.64+-0xa8] ;  /* 0xffff580418067981 */ /* 0x000ee2000c1e1b00 */
[----:B----4-:R-:W-:-:S03]  /*02a0*/  DADD R12, R12, R26 ;  /* 0x000000000c0c7229 */ /* 0x010fc6000000001a */
[----:B------:R-:W4:Y:S01]  /*02b0*/  LDG.E.64 R26, desc[UR4][R24.64+0xb8] ;  /* 0x0000b804181a7981 */ /* 0x000f22000c1e1b00 */
[----:B-----5:R-:W-:-:S03]  /*02c0*/  DADD R22, R18, R22 ;  /* 0x0000000012167229 */ /* 0x020fc60000000016 */
[----:B------:R-:W5:Y:S01]  /*02d0*/  LDG.E.64 R18, desc[UR4][R24.64+-0x78] ;  /* 0xffff880418127981 */ /* 0x000f62000c1e1b00 */
[----:B--2---:R-:W-:-:S03]  /*02e0*/  DADD R16, R12, R16 ;  /* 0x000000000c107229 */ /* 0x004fc60000000010 */
[----:B------:R-:W2:Y:S01]  /*02f0*/  LDG.E.64 R12, desc[UR4][R24.64+-0x88] ;  /* 0xffff7804180c7981 */ /* 0x000ea2000c1e1b00 */
[----:B---3--:R-:W-:-:S03]  /*0300*/  DADD R6, R20, R6 ;  /* 0x0000000014067229 */ /* 0x008fc60000000006 */
[----:B------:R-:W3:Y:S05]  /*0310*/  LDG.E.64 R20, desc[UR4][R24.64+-0x80] ;  /* 0xffff800418147981 */ /* 0x000eea000c1e1b00 */
[----:B------:R-:W-:Y:S02]  /*0320*/  DADD R14, R6, R14 ;  /* 0x00000000060e7229 */ /* 0x000fe4000000000e */
[----:B------:R-:W4:Y:S06]  /*0330*/  LDG.E.64 R6, desc[UR4][R24.64+-0x70] ;  /* 0xffff900418067981 */ /* 0x000f2c000c1e1b00 */
[----:B-----5:R-:W-:-:S02]  /*0340*/  DADD R18, R14, R18 ;  /* 0x000000000e127229 */ /* 0x020fc40000000012 */
        /* <DEDUP_REMOVED lines=21> */
[----:B----4-:R-:W-:Y:S02]  /*04a0*/  DADD R14, R6, R14 ;  /* 0x00000000060e7229 */ /* 0x010fe4000000000e */
        /* <DEDUP_REMOVED lines=32> */
[----:B------:R-:W4:Y:S05]  /*06b0*/  LDG.E.64 R12, desc[UR4][R24.64+0x70] ;  /* 0x00007004180c7981 */ /* 0x000f2a000c1e1b00 */
[----:B-----5:R-:W-:Y:S02]  /*06c0*/  DADD R14, R6, R14 ;  /* 0x00000000060e7229 */ /* 0x020fe4000000000e */
[----:B------:R-:W5:Y:S01]  /*06d0*/  LDG.E.64 R6, desc[UR4][R24.64+0x78] ;  /* 0x0000780418067981 */ /* 0x000f62000c1e1b00 */
[----:B---3--:R-:W-:-:S03]  /*06e0*/  DADD R16, R20, R16 ;  /* 0x0000000014107229 */ /* 0x008fc60000000010 */
[----:B------:R-:W3:Y:S01]  /*06f0*/  LDG.E.64 R20, desc[UR4][R24.64+0x80] ;  /* 0x0000800418147981 */ /* 0x000ee2000c1e1b00 */
[----:B--2---:R-:W-:-:S03]  /*0700*/  DADD R22, R18, R22 ;  /* 0x0000000012167229 */ /* 0x004fc60000000016 */
[----:B------:R-:W2:Y:S01]  /*0710*/  LDG.E.64 R18, desc[UR4][R24.64+0x88] ;  /* 0x0000880418127981 */ /* 0x000ea2000c1e1b00 */
[----:B----4-:R-:W-:-:S03]  /*0720*/  DADD R12, R16, R12 ;  /* 0x00000000100c7229 */ /* 0x010fc6000000000c */
[----:B------:R-:W4:Y:S01]  /*0730*/  LDG.E.64 R16, desc[UR4][R24.64+0x90] ;  /* 0x0000900418107981 */ /* 0x000f22000c1e1b00 */
[----:B-----5:R-:W-:-:S03]  /*0740*/  DADD R6, R22, R6 ;  /* 0x0000000016067229 */ /* 0x020fc60000000006 */
[----:B------:R-:W5:Y:S01]  /*0750*/  LDG.E.64 R22, desc[UR4][R24.64+0x98] ;  /* 0x0000980418167981 */ /* 0x000f62000c1e1b00 */
[----:B---3--:R-:W-:-:S03]  /*0760*/  DADD R20, R14, R20 ;  /* 0x000000000e147229 */ /* 0x008fc60000000014 */
[----:B------:R-:W3:Y:S01]  /*0770*/  LDG.E.64 R14, desc[UR4][R24.64+0xa0] ;  /* 0x0000a004180e7981 */ /* 0x000ee2000c1e1b00 */
[----:B--2---:R-:W-:-:S03]  /*0780*/  DADD R18, R12, R18 ;  /* 0x000000000c127229 */ /* 0x004fc60000000012 */
[----:B------:R-:W2:Y:S01]  /*0790*/  LDG.E.64 R12, desc[UR4][R24.64+0xa8] ;  /* 0x0000a804180c7981 */ /* 0x000ea2000c1e1b00 */
[----:B----4-:R-:W-:-:S03]  /*07a0*/  DADD R16, R6, R16 ;  /* 0x0000000006107229 */ /* 0x010fc60000000010 */
[----:B------:R-:W4:Y:S01]  /*07b0*/  LDG.E.64 R6, desc[UR4][R24.64+0xb0] ;  /* 0x0000b00418067981 */ /* 0x000f22000c1e1b00 */
[----:B------:R-:W-:-:S05]  /*07c0*/  VIADD R28, R28, 0x10 ;  /* 0x000000101c1c7836 */ /* 0x000fca0000000000 */
[----:B------:R-:W-:Y:S01]  /*07d0*/  ISETP.NE.AND P1, PT, R28, RZ, PT ;  /* 0x000000ff1c00720c */ /* 0x000fe20003f25270 */
[----:B-----5:R-:W-:Y:S01]  /*07e0*/  DADD R20, R20, R22 ;  /* 0x0000000014147229 */ /* 0x020fe20000000016 */
[----:B------:R-:W-:Y:S01]  /*07f0*/  IADD3 R2, PT, PT, R2, 0x10, RZ ;  /* 0x0000001002027810 */ /* 0x000fe20007ffe0ff */
[----:B---3--:R-:W-:Y:S02]  /*0800*/  DADD R14, R18, R14 ;  /* 0x00000000120e7229 */ /* 0x008fe4000000000e */
[----:B--2---:R-:W-:-:S04]  /*0810*/  DADD R16, R16, R12 ;  /* 0x0000000010107229 */ /* 0x004fc8000000000c */
[----:B----4-:R-:W-:Y:S02]  /*0820*/  DADD R6, R20, R6 ;  /* 0x0000000014067229 */ /* 0x010fe40000000006 */
[----:B------:R-:W-:Y:S02]  /*0830*/  DADD R26, R14, R26 ;  /* 0x000000000e1a7229 */ /* 0x000fe4000000001a */
[----:B------:R-:W-:Y:S09]  /*0840*/  @P1 BRA `(.L_x_15) ;  /* 0xfffffff800641947 */ /* 0x000ff2000383ffff */
.L_x_14:
[----:B------:R-:W-:Y:S05]  /*0850*/  BSYNC.RECONVERGENT B0 ;  /* 0x0000000000007941 */ /* 0x000fea0003800200 */
.L_x_13:
[----:B------:R-:W-:Y:S04]  /*0860*/  BSSY.RECONVERGENT B0, `(.L_x_12) ;  /* 0x000006c000007945 */ /* 0x000fe80003800200 */
[----:B------:R-:W-:Y:S05]  /*0870*/  @!P0 BRA `(.L_x_16) ;  /* 0x0000000400a88947 */ /* 0x000fea0003800000 */
[----:B------:R-:W-:Y:S01]  /*0880*/  ISETP.GE.U32.AND P0, PT, R5, 0x8, PT ;  /* 0x000000080500780c */ /* 0x000fe20003f06070 */
[----:B------:R-:W-:Y:S01]  /*0890*/  BSSY.RECONVERGENT B1, `(.L_x_17) ;  /* 0x0000037000017945 */ /* 0x000fe20003800200 */
[----:B------:R-:W-:-:S04]  /*08a0*/  LOP3.LUT R3, R4, 0x7, RZ, 0xc0, !PT ;  /* 0x0000000704037812 */ /* 0x000fc800078ec0ff */
[----:B------:R-:W-:-:S07]  /*08b0*/  ISETP.NE.AND P1, PT, R3, RZ, PT ;  /* 0x000000ff0300720c */ /* 0x000fce0003f25270 */
[----:B------:R-:W-:Y:S06]  /*08c0*/  @!P0 BRA `(.L_x_18) ;  /* 0x0000000000cc8947 */ /* 0x000fec0003800000 */
[----:B------:R-:W1:Y:S02]  /*08d0*/  LDC.64 R10, c[0x0][0x390] ;  /* 0x0000e400ff0a7b82 */ /* 0x000e640000000a00 */
[----:B-1----:R-:W-:-:S05]  /*08e0*/  IMAD.WIDE R10, R2, 0x18, R10 ;  /* 0x00000018020a7825 */ /* 0x002fca00078e020a */
[----:B------:R-:W2:Y:S04]  /*08f0*/  LDG.E.64 R24, desc[UR4][R10.64+0x8] ;  /* 0x000008040a187981 */ /* 0x000ea8000c1e1b00 */
[----:B------:R-:W3:Y:S04]  /*0900*/  LDG.E.64 R20, desc[UR4][R10.64] ;  /* 0x000000040a147981 */ /* 0x000ee8000c1e1b00 */
[----:B------:R-:W4:Y:S04]  /*0910*/  LDG.E.64 R14, desc[UR4][R10.64+0x10] ;  /* 0x000010040a0e7981 */ /* 0x000f28000c1e1b00 */
[----:B------:R-:W5:Y:S04]  /*0920*/  LDG.E.64 R18, desc[UR4][R10.64+0x18] ;  /* 0x000018040a127981 */ /* 0x000f68000c1e1b00 */
        /* <DEDUP_REMOVED lines=10> */
[----:B------:R-:W-:-:S03]  /*09d0*/  DADD R24, R24, R12 ;  /* 0x0000000018187229 */ /* 0x000fc6000000000c */
[----:B------:R-:W5:Y:S05]  /*09e0*/  LDG.E.64 R12, desc[UR4][R10.64+0x48] ;  /* 0x000048040a0c7981 */ /* 0x000f6a000c1e1b00 */
[----:B------:R-:W-:Y:S01]  /*09f0*/  DADD R24, R24, R22 ;  /* 0x0000000018187229 */ /* 0x000fe20000000016 */
[----:B------:R-:W5:Y:S01]  /*0a00*/  LDG.E.64 R22, desc[UR4][R10.64+0x60] ;  /* 0x000060040a167981 */ /* 0x000f62000c1e1b00 */
[----:B--2---:R-:W-:Y:S02]  /*0a10*/  DADD R6, R26, R6 ;  /* 0x000000001a067229 */ /* 0x004fe40000000006 */
[----:B---3--:R-:W-:Y:S01]  /*0a20*/  DADD R16, R16, R20 ;  /* 0x0000000010107229 */ /* 0x008fe20000000014 */
[----:B------:R-:W2:Y:S05]  /*0a30*/  LDG.E.64 R20, desc[UR4][R10.64+0x58] ;  /* 0x000058040a147981 */ /* 0x000eaa000c1e1b00 */
[----:B----4-:R-:W-:-:S02]  /*0a40*/  DADD R26, R6, R14 ;  /* 0x00000000061a7229 */ /* 0x010fc4000000000e */
[----:B------:R-:W3:Y:S04]  /*0a50*/  LDG.E.64 R6, desc[UR4][R10.64+0x68] ;  /* 0x000068040a067981 */ /* 0x000ee8000c1e1b00 */
[----:B------:R-:W4:Y:S01]  /*0a60*/  LDG.E.64 R14, desc[UR4][R10.64+0x70] ;  /* 0x000070040a0e7981 */ /* 0x000f22000c1e1b00 */
[----:B-----5:R-:W-:Y:S02]  /*0a70*/  DADD R24, R24, R18 ;  /* 0x0000000018187229 */ /* 0x020fe40000000012 */
[----:B------:R-:W-:Y:S01]  /*0a80*/  DADD R12, R16, R12 ;  /* 0x00000000100c7229 */ /* 0x000fe2000000000c */
[----:B------:R-:W5:Y:S04]  /*0a90*/  LDG.E.64 R18, desc[UR4][R10.64+0x80] ;  /* 0x000080040a127981 */ /* 0x000f68000c1e1b00 */
[----:B------:R-:W5:Y:S03]  /*0aa0*/  LDG.E.64 R16, desc[UR4][R10.64+0x78] ;  /* 0x000078040a107981 */ /* 0x000f66000c1e1b00 */
[----:B------:R-:W-:-:S02]  /*0ab0*/  DADD R22, R12, R22 ;  /* 0x000000000c167229 */ /* 0x000fc40000000016 */
[----:B------:R-:W5:Y:S01]  /*0ac0*/  LDG.E.64 R12, desc[UR4][R10.64+0x88] ;  /* 0x000088040a0c7981 */ /* 0x000f62000c1e1b00 */
[----:B--2---:R-:W-:Y:S02]  /*0ad0*/  DADD R20, R26, R20 ;  /* 0x000000001a147229 */ /* 0x004fe40000000014 */
[----:B---3--:R-:W-:Y:S01]  /*0ae0*/  DADD R6, R24, R6 ;  /* 0x0000000018067229 */ /* 0x008fe20000000006 */
[----:B------:R-:W2:Y:S05]  /*0af0*/  LDG.E.64 R24, desc[UR4][R10.64+0xa0] ;  /* 0x0000a0040a187981 */ /* 0x000eaa000c1e1b00 */
[----:B----4-:R-:W-:Y:S01]  /*0b00*/  DADD R26, R20, R14 ;  /* 0x00000000141a7229 */ /* 0x010fe2000000000e */
[----:B------:R-:W3:Y:S04]  /*0b10*/  LDG.E.64 R14, desc[UR4][R10.64+0x90] ;  /* 0x000090040a0e7981 */ /* 0x000ee8000c1e1b00 */
[----:B------:R-:W4:Y:S01]  /*0b20*/  LDG.E.64 R20, desc[UR4][R10.64+0x98] ;  /* 0x000098040a147981 */ /* 0x000f22000c1e1b00 */
[----:B-----5:R-:W-:-:S02]  /*0b30*/  DADD R28, R6, R18 ;  /* 0x00000000061c7229 */ /* 0x020fc40000000012 */
[----:B------:R-:W-:Y:S01]  /*0b40*/  DADD R16, R22, R16 ;  /* 0x0000000016107229 */ /* 0x000fe20000000010 */
[----:B------:R-:W5:Y:S04]  /*0b50*/  LDG.E.64 R6, desc[UR4][R10.64+0xb0] ;  /* 0x0000b0040a067981 */ /* 0x000f68000c1e1b00 */
[----:B------:R-:W5:Y:S04]  /*0b60*/  LDG.E.64 R22, desc[UR4][R10.64+0xa8] ;  /* 0x0000a8040a167981 */ /* 0x000f68000c1e1b00 */
[----:B------:R-:W5:Y:S01]  /*0b70*/  LDG.E.64 R18, desc[UR4][R10.64+0xb8] ;  /* 0x0000b8040a127981 */ /* 0x000f62000c1e1b00 */
[----:B------:R-:W-:Y:S01]  /*0b80*/  DADD R12, R26, R12 ;  /* 0x000000001a0c7229 */ /* 0x000fe2000000000c */
[----:B------:R-:W-:-:S07]  /*0b90*/  VIADD R2, R2, 0x8 ;  /* 0x0000000802027836 */ /* 0x000fce0000000000 */
[----:B--2---:R-:W-:Y:S02]  /*0ba0*/  DADD R12, R12, R24 ;  /* 0x000000000c0c7229 */ /* 0x004fe40000000018 */
[----:B---3--:R-:W-:Y:S02]  /*0bb0*/  DADD R16, R16, R14 ;  /* 0x0000000010107229 */ /* 0x008fe4000000000e */
[----:B----4-:R-:W-:-:S06]  /*0bc0*/  DADD R20, R28, R20 ;  /* 0x000000001c147229 */ /* 0x010fcc0000000014 */
[----:B-----5:R-:W-:Y:S02]  /*0bd0*/  DADD R16, R16, R22 ;  /* 0x0000000010107229 */ /* 0x020fe40000000016 */
[----:B------:R-:W-:Y:S02]  /*0be0*/  DADD R6, R20, R6 ;  /* 0x0000000014067229 */ /* 0x000fe40000000006 */
[----:B------:R-:W-:-:S11]  /*0bf0*/  DADD R26, R12, R18 ;  /* 0x000000000c1a7229 */ /* 0x000fd60000000012 */
.L_x_18:
[----:B------:R-:W-:Y:S05]  /*0c00*/  BSYNC.RECONVERGENT B1 ;  /* 0x0000000000017941 */ /* 0x000fea0003800200 */
.L_x_17:
        /* <DEDUP_REMOVED lines=23> */
[----:B------:R-:W5:Y:S04]  /*0d80*/  LDG.E.64 R6, desc[UR4][R10.64+0x50] ;  /* 0x000050040a067981 */ /* 0x000f68000c1e1b00 */
[----:B------:R-:W5:Y:S01]  /*0d90*/  LDG.E.64 R14, desc[UR4][R10.64+0x58] ;  /* 0x000058040a0e7981 */ /* 0x000f62000c1e1b00 */
[----:B------:R-:W-:Y:S01]  /*0da0*/  DADD R12, R26, R12 ;  /* 0x000000001a0c7229 */ /* 0x000fe2000000000c */
[----:B------:R-:W-:Y:S01]  /*0db0*/  VIADD R2, R2, 0x4 ;  /* 0x0000000402027836 */ /* 0x000fe20000000000 */
[----:B--2---:R-:W-:Y:S02]  /*0dc0*/  DADD R22, R28, R22 ;  /* 0x000000001c167229 */ /* 0x004fe40000000016 */
[----:B---3--:R-:W-:-:S04]  /*0dd0*/  DADD R16, R16, R24 ;  /* 0x0000000010107229 */ /* 0x008fc80000000018 */
[----:B----4-:R-:W-:-:S04]  /*0de0*/  DADD R12, R12, R20 ;  /* 0x000000000c0c7229 */ /* 0x010fc80000000014 */
[----:B-----5:R-:W-:Y:S02]  /*0df0*/  DADD R16, R16, R18 ;  /* 0x0000000010107229 */ /* 0x020fe40000000012 */
[----:B------:R-:W-:Y:S02]  /*0e00*/  DADD R6, R22, R6 ;  /* 0x0000000016067229 */ /* 0x000fe40000000006 */
[----:B------:R-:W-:-:S11]  /*0e10*/  DADD R26, R12, R14 ;  /* 0x000000000c1a7229 */ /* 0x000fd6000000000e */
.L_x_20:
[----:B------:R-:W-:Y:S05]  /*0e20*/  BSYNC.RECONVERGENT B1 ;  /* 0x0000000000017941 */ /* 0x000fea0003800200 */
.L_x_19:
[----:B------:R-:W-:Y:S05]  /*0e30*/  @!P1 BRA `(.L_x_16) ;  /* 0x0000000000389947 */ /* 0x000fea0003800000 */
[----:B0-----:R-:W-:Y:S01]  /*0e40*/  IADD3 R14, P0, PT, R8, 0x8, RZ ;  /* 0x00000008080e7810 */ /* 0x001fe20007f1e0ff */
[----:B------:R-:W-:-:S03]  /*0e50*/  IMAD.MOV R3, RZ, RZ, -R4 ;  /* 0x000000ffff037224 */ /* 0x000fc600078e0a04 */
[----:B------:R-:W-:-:S09]  /*0e60*/  IADD3.X R15, PT, PT, RZ, R9, RZ, P0, !PT ;  /* 0x00000009ff0f7210 */ /* 0x000fd200007fe4ff */
.L_x_21:
[----:B------:R-:W-:-:S05]  /*0e70*/  IMAD.WIDE R4, R2, 0x18, R14 ;  /* 0x0000001802047825 */ /* 0x000fca00078e020e */
[----:B------:R-:W2:Y:S04]  /*0e80*/  LDG.E.64 R8, desc[UR4][R4.64+-0x8] ;  /* 0xfffff80404087981 */ /* 0x000ea8000c1e1b00 */
[----:B------:R-:W3:Y:S04]  /*0e90*/  LDG.E.64 R10, desc[UR4][R4.64] ;  /* 0x00000004040a7981 */ /* 0x000ee8000c1e1b00 */
[----:B------:R-:W4:Y:S01]  /*0ea0*/  LDG.E.64 R12, desc[UR4][R4.64+0x8] ;  /* 0x00000804040c7981 */ /* 0x000f22000c1e1b00 */
[----:B------:R-:W-:Y:S02]  /*0eb0*/  VIADD R3, R3, 0x1 ;  /* 0x0000000103037836 */ /* 0x000fe40000000000 */
[----:B------:R-:W-:-:S03]  /*0ec0*/  VIADD R2, R2, 0x1 ;  /* 0x0000000102027836 */ /* 0x000fc60000000000 */
[----:B------:R-:W-:Y:S01]  /*0ed0*/  ISETP.NE.AND P0, PT, R3, RZ, PT ;  /* 0x000000ff0300720c */ /* 0x000fe20003f05270 */
[----:B--2---:R-:W-:Y:S02]  /*0ee0*/  DADD R16, R8, R16 ;  /* 0x0000000008107229 */ /* 0x004fe40000000010 */
[----:B---3--:R-:W-:Y:S02]  /*0ef0*/  DADD R6, R10, R6 ;  /* 0x000000000a067229 */ /* 0x008fe40000000006 */
[----:B----4-:R-:W-:-:S08]  /*0f00*/  DADD R26, R12, R26 ;  /* 0x000000000c1a7229 */ /* 0x010fd0000000001a */
[----:B------:R-:W-:Y:S05]  /*0f10*/  @P0 BRA `(.L_x_21) ;  /* 0xfffffffc00d40947 */ /* 0x000fea000383ffff */
.L_x_16:
[----:B------:R-:W-:Y:S05]  /*0f20*/  BSYNC.RECONVERGENT B0 ;  /* 0x0000000000007941 */ /* 0x000fea0003800200 */
.L_x_12:
[----:B------:R-:W1:Y:S02]  /*0f30*/  LDC.64 R2, c[0x0][0x388] ;  /* 0x0000e200ff027b82 */ /* 0x000e640000000a00 */
[----:B-1----:R-:W-:-:S05]  /*0f40*/  IMAD.WIDE.U32 R2, R0, 0x50, R2 ;  /* 0x0000005000027825 */ /* 0x002fca00078e0002 */
[----:B------:R-:W-:Y:S04]  /*0f50*/  STG.E.64 desc[UR4][R2.64+0x38], R16 ;  /* 0x0000381002007986 */ /* 0x000fe8000c101b04 */
[----:B------:R-:W-:Y:S04]  /*0f60*/  STG.E.64 desc[UR4][R2.64+0x40], R6 ;  /* 0x0000400602007986 */ /* 0x000fe8000c101b04 */
[----:B------:R-:W-:Y:S01]  /*0f70*/  STG.E.64 desc[UR4][R2.64+0x48], R26 ;  /* 0x0000481a02007986 */ /* 0x000fe2000c101b04 */
[----:B------:R-:W-:Y:S05]  /*0f80*/  EXIT ;  /* 0x000000000000794d */ /* 0x000fea0003800000 */
.L_x_22:
        /* <DEDUP_REMOVED lines=15> */
.L_x_64:


//--------------------- .text._Z15calculate_forceiP4bodyPA3_d --------------------------
	.section	.text._Z15calculate_forceiP4bodyPA3_d,"ax",@progbits
	.align	128
        .global         _Z15calculate_forceiP4bodyPA3_d
        .type           _Z15calculate_forceiP4bodyPA3_d,@function
        .size           _Z15calculate_forceiP4bodyPA3_d,(.L_x_62 - _Z15calculate_forceiP4bodyPA3_d)
        .other          _Z15calculate_forceiP4bodyPA3_d,@"STO_CUDA_ENTRY STV_DEFAULT"
_Z15calculate_forceiP4bodyPA3_d:
.text._Z15calculate_forceiP4bodyPA3_d:
[----:B------:R-:W0:Y:S01]  /*0000*/  LDC R1, c[0x0][0x37c] ;  /* 0x0000df00ff017b82 */ /* 0x000e220000000800 */
[----:B------:R-:W1:Y:S01]  /*0010*/  S2R R18, SR_TID.X ;  /* 0x0000000000127919 */ /* 0x000e620000002100 */
[----:B------:R-:W2:Y:S01]  /*0020*/  LDCU UR38, c[0x0][0x380] ;  /* 0x00007000ff2677ac */ /* 0x000ea20008000800 */
[----:B------:R-:W1:Y:S02]  /*0030*/  S2R R16, SR_TID.Y ;  /* 0x0000000000107919 */ /* 0x000e640000002200 */
[----:B-1----:R-:W-:-:S04]  /*0040*/  VIMNMX.U32 R0, PT, PT, R18, R16, !PT ;  /* 0x0000001012007248 */ /* 0x002fc80007fe0000 */
[----:B--2---:R-:W-:-:S13]  /*0050*/  ISETP.GE.U32.AND P0, PT, R0, UR38, PT ;  /* 0x0000002600007c0c */ /* 0x004fda000bf06070 */
[----:B0-----:R-:W-:Y:S05]  /*0060*/  @P0 EXIT ;  /* 0x000000000000094d */ /* 0x001fea0003800000 */
[----:B------:R-:W-:Y:S01]  /*0070*/  ISETP.NE.AND P0, PT, R18, R16, PT ;  /* 0x000000101200720c */ /* 0x000fe20003f05270 */
[----:B------:R-:W0:-:S12]  /*0080*/  LDCU.64 UR36, c[0x0][0x358] ;  /* 0x00006b00ff2477ac */ /* 0x000e180008000a00 */
[----:B------:R-:W-:Y:S05]  /*0090*/  @P0 BRA `(.L_x_23) ;  /* 0x0000000000340947 */ /* 0x000fea0003800000 */
[----:B------:R-:W1:Y:S01]  /*00a0*/  LDC.64 R4, c[0x0][0x390] ;  /* 0x0000e400ff047b82 */ /* 0x000e620000000a00 */
[----:B------:R-:W-:Y:S01]  /*00b0*/  USHF.R.S32.HI UR4, URZ, 0x1f, UR38 ;  /* 0x0000001fff047899 */ /* 0x000fe20008011426 */
[----:B------:R-:W-:Y:S02]  /*00c0*/  IMAD.MOV.U32 R19, RZ, RZ, RZ ;  /* 0x000000ffff137224 */ /* 0x000fe400078e00ff */
[----:B------:R-:W-:-:S04]  /*00d0*/  IMAD.WIDE.U32 R2, R18, UR38, R18 ;  /* 0x0000002612027c25 */ /* 0x000fc8000f8e0012 */
[----:B------:R-:W-:-:S04]  /*00e0*/  IMAD R19, R18, UR4, RZ ;  /* 0x0000000412137c24 */ /* 0x000fc8000f8e02ff */
[----:B------:R-:W-:Y:S02]  /*00f0*/  IMAD.IADD R0, R3, 0x1, R19 ;  /* 0x0000000103007824 */ /* 0x000fe400078e0213 */
[----:B-1----:R-:W-:-:S04]  /*0100*/  IMAD.WIDE.U32 R2, R2, 0x18, R4 ;  /* 0x0000001802027825 */ /* 0x002fc800078e0004 */
[----:B------:R-:W-:-:S04]  /*0110*/  IMAD R5, R0, 0x18, RZ ;  /* 0x0000001800057824 */ /* 0x000fc800078e02ff */
[----:B------:R-:W-:-:S05]  /*0120*/  IMAD.IADD R3, R3, 0x1, R5 ;  /* 0x0000000103037824 */ /* 0x000fca00078e0205 */
[----:B0-----:R-:W-:Y:S04]  /*0130*/  STG.E.64 desc[UR36][R2.64], RZ ;  /* 0x000000ff02007986 */ /* 0x001fe8000c101b24 */
[----:B------:R-:W-:Y:S04]  /*0140*/  STG.E.64 desc[UR36][R2.64+0x8], RZ ;  /* 0x000008ff02007986 */ /* 0x000fe8000c101b24 */
[----:B------:R-:W-:Y:S01]  /*0150*/  STG.E.64 desc[UR36][R2.64+0x10], RZ ;  /* 0x000010ff02007986 */ /* 0x000fe2000c101b24 */
[----:B------:R-:W-:Y:S05]  /*0160*/  EXIT ;  /* 0x000000000000794d */ /* 0x000fea0003800000 */
.L_x_23:
[----:B------:R-:W1:Y:S01]  /*0170*/  LDC.64 R4, c[0x0][0x388] ;  /* 0x0000e200ff047b82 */ /* 0x000e620000000a00 */
[----:B------:R-:W-:Y:S01]  /*0180*/  UMOV UR4, URZ ;  /* 0x000000ff00047c82 */ /* 0x000fe20008000000 */
[----:B------:R-:W-:Y:S01]  /*0190*/  UMOV UR5, URZ ;  /* 0x000000ff00057c82 */ /* 0x000fe20008000000 */
[----:B-1----:R-:W-:-:S04]  /*01a0*/  IMAD.WIDE.U32 R2, R18, 0x50, R4 ;  /* 0x0000005012027825 */ /* 0x002fc800078e0004 */
[----:B------:R-:W-:-:S04]  /*01b0*/  IMAD.WIDE.U32 R4, R16, 0x50, R4 ;  /* 0x0000005010047825 */ /* 0x000fc800078e0004 */
[----:B------:R-:W-:Y:S02]  /*01c0*/  VIADD R3, R3, UR4 ;  /* 0x0000000403037c36 */ /* 0x000fe40008000000 */
[----:B------:R-:W-:-:S03]  /*01d0*/  VIADD R5, R5, UR5 ;  /* 0x0000000505057c36 */ /* 0x000fc60008000000 */
[----:B0-----:R-:W2:Y:S04]  /*01e0*/  LDG.E.64 R32, desc[UR36][R2.64+0x10] ;  /* 0x0000102402207981 */ /* 0x001ea8000c1e1b00 */
[----:B------:R-:W2:Y:S04]  /*01f0*/  LDG.E.64 R24, desc[UR36][R4.64+0x10] ;  /* 0x0000102404187981 */ /* 0x000ea8000c1e1b00 */
[----:B------:R-:W3:Y:S04]  /*0200*/  LDG.E.64 R34, desc[UR36][R2.64+0x8] ;  /* 0x0000082402227981 */ /* 0x000ee8000c1e1b00 */
[----:B------:R-:W3:Y:S04]  /*0210*/  LDG.E.64 R26, desc[UR36][R4.64+0x8] ;  /* 0x00000824041a7981 */ /* 0x000ee8000c1e1b00 */
[----:B------:R-:W4:Y:S04]  /*0220*/  LDG.E.64 R30, desc[UR36][R2.64+0x18] ;  /* 0x00001824021e7981 */ /* 0x000f28000c1e1b00 */
[----:B------:R-:W4:Y:S04]  /*0230*/  LDG.E.64 R22, desc[UR36][R4.64+0x18] ;  /* 0x0000182404167981 */ /* 0x000f28000c1e1b00 */
[----:B------:R0:W5:Y:S04]  /*0240*/  LDG.E.64 R36, desc[UR36][R2.64] ;  /* 0x0000002402247981 */ /* 0x000168000c1e1b00 */
[----:B------:R0:W5:Y:S01]  /*0250*/  LDG.E.64 R28, desc[UR36][R4.64] ;  /* 0x00000024041c7981 */ /* 0x000162000c1e1b00 */
[----:B------:R-:W-:Y:S01]  /*0260*/  BSSY.RECONVERGENT B6, `(.L_x_24) ;  /* 0x000000d000067945 */ /* 0x000fe20003800200 */
[----:B--2---:R-:W-:-:S06]  /*0270*/  DSETP.NEU.AND P0, PT, R32, R24, PT ;  /* 0x000000182000722a */ /* 0x004fcc0003f0d000 */
[----:B---3--:R-:W-:-:S06]  /*0280*/  DSETP.NEU.OR P0, PT, R34, R26, P0 ;  /* 0x0000001a2200722a */ /* 0x008fcc000070d400 */
[----:B----4-:R-:W-:-:S14]  /*0290*/  DSETP.NEU.OR P0, PT, R30, R22, P0 ;  /* 0x000000161e00722a */ /* 0x010fdc000070d400 */
[----:B0-----:R-:W-:Y:S05]  /*02a0*/  @P0 BRA `(.L_x_25) ;  /* 0x0000000000200947 */ /* 0x001fea0003800000 */
[----:B------:R-:W-:Y:S01]  /*02b0*/  MOV R0, 0x8 ;  /* 0x0000000800007802 */ /* 0x000fe20000000f00 */
[----:B------:R-:W0:Y:S01]  /*02c0*/  LDCU.64 UR4, c[0x4][URZ] ;  /* 0x01000000ff0477ac */ /* 0x000e220008000a00 */
[----:B------:R-:W-:Y:S02]  /*02d0*/  CS2R R6, SRZ ;  /* 0x0000000000067805 */ /* 0x000fe4000001ff00 */
[----:B------:R1:W2:Y:S01]  /*02e0*/  LDC.64 R2, c[0x4][R0] ;  /* 0x0100000000027b82 */ /* 0x0002a20000000a00 */
[----:B0-----:R-:W-:Y:S02]  /*02f0*/  IMAD.U32 R4, RZ, RZ, UR4 ;  /* 0x00000004ff047e24 */ /* 0x001fe4000f8e00ff */
[----:B-1----:R-:W-:-:S07]  /*0300*/  IMAD.U32 R5, RZ, RZ, UR5 ;  /* 0x00000005ff057e24 */ /* 0x002fce000f8e00ff */
[----:B------:R-:W-:-:S07]  /*0310*/  LEPC R20, `(.L_x_25) ;  /* 0x000000001014794e */ /* 0x000fce0000000000 */
[----:B--2--5:R-:W-:Y:S05]  /*0320*/  CALL.ABS.NOINC R2 ;  /* 0x0000000002007343 */ /* 0x024fea0003c00000 */
.L_x_25:
[----:B------:R-:W-:Y:S05]  /*0330*/  BSYNC.RECONVERGENT B6 ;  /* 0x0000000000067941 */ /* 0x000fea0003800200 */
.L_x_24:
[----:B------:R-:W-:Y:S01]  /*0340*/  DADD R26, -R34, R26 ;  /* 0x00000000221a7229 */ /* 0x000fe2000000011a */
[----:B------:R-:W-:Y:S01]  /*0350*/  BSSY.RECONVERGENT B0, `(.L_x_26) ;  /* 0x0000004000007945 */ /* 0x000fe20003800200 */
[----:B------:R-:W-:-:S06]  /*0360*/  MOV R0, 0x390 ;  /* 0x0000039000007802 */ /* 0x000fcc0000000f00 */
[----:B------:R-:W-:-:S11]  /*0370*/  DADD R12, -RZ, |R26| ;  /* 0x00000000ff0c7229 */ /* 0x000fd6000000051a */
[----:B-----5:R-:W-:Y:S05]  /*0380*/  CALL.REL.NOINC `($_Z15calculate_forceiP4bodyPA3_d$__internal_accurate_pow) ;  /* 0x0000001400b47944 */ /* 0x020fea0003c00000 */
[----:B------:R-:W-:Y:S05]  /*0390*/  BSYNC.RECONVERGENT B0 ;  /* 0x0000000000007941 */ /* 0x000fea0003800200 */
.L_x_26:
[C---:B------:R-:W-:Y:S01]  /*03a0*/  DADD R4, R26.reuse, 2 ;  /* 0x400000001a047429 */ /* 0x040fe20000000000 */
[----:B------:R-:W-:Y:S01]  /*03b0*/  BSSY.RECONVERGENT B0, `(.L_x_27) ;  /* 0x0000010000007945 */ /* 0x000fe20003800200 */
[----:B------:R-:W-:Y:S02]  /*03c0*/  DSETP.NEU.AND P0, PT, R26, RZ, PT ;  /* 0x000000ff1a00722a */ /* 0x000fe40003f0d000 */
[----:B------:R-:W-:Y:S01]  /*03d0*/  DADD R24, -R32, R24 ;  /* 0x0000000020187229 */ /* 0x000fe20000000118 */
[----:B------:R-:W-:Y:S01]  /*03e0*/  MOV R32, R2 ;  /* 0x0000000200207202 */ /* 0x000fe20000000f00 */
[----:B------:R-:W-:-:S04]  /*03f0*/  IMAD.MOV.U32 R33, RZ, RZ, R3 ;  /* 0x000000ffff217224 */ /* 0x000fc800078e0003 */
[----:B------:R-:W-:Y:S02]  /*0400*/  LOP3.LUT R4, R5, 0x7ff00000, RZ, 0xc0, !PT ;  /* 0x7ff0000005047812 */ /* 0x000fe400078ec0ff */
[----:B------:R-:W-:Y:S02]  /*0410*/  DADD R12, -RZ, |R24| ;  /* 0x00000000ff0c7229 */ /* 0x000fe40000000518 */
[----:B------:R-:W-:Y:S02]  /*0420*/  ISETP.NE.AND P1, PT, R4, 0x7ff00000, PT ;  /* 0x7ff000000400780c */ /* 0x000fe40003f25270 */
[----:B------:R-:W-:-:S11]  /*0430*/  @!P0 CS2R R32, SRZ ;  /* 0x0000000000208805 */ /* 0x000fd6000001ff00 */
[----:B------:R-:W-:Y:S05]  /*0440*/  @P1 BRA `(.L_x_28) ;  /* 0x0000000000181947 */ /* 0x000fea0003800000 */
[----:B------:R-:W-:-:S14]  /*0450*/  DSETP.NAN.AND P0, PT, R26, R26, PT ;  /* 0x0000001a1a00722a */ /* 0x000fdc0003f08000 */
[----:B------:R-:W-:Y:S01]  /*0460*/  @P0 DADD R32, R26, 2 ;  /* 0x400000001a200429 */ /* 0x000fe20000000000 */
[----:B------:R-:W-:Y:S10]  /*0470*/  @P0 BRA `(.L_x_28) ;  /* 0x00000000000c0947 */ /* 0x000ff40003800000 */
[----:B------:R-:W-:-:S14]  /*0480*/  DSETP.NEU.AND P0, PT, |R26|, +INF , PT ;  /* 0x7ff000001a00742a */ /* 0x000fdc0003f0d200 */
[----:B------:R-:W-:Y:S02]  /*0490*/  @!P0 IMAD.MOV.U32 R32, RZ, RZ, 0x0 ;  /* 0x00000000ff208424 */ /* 0x000fe400078e00ff */
[----:B------:R-:W-:-:S07]  /*04a0*/  @!P0 IMAD.MOV.U32 R33, RZ, RZ, 0x7ff00000 ;  /* 0x7ff00000ff218424 */ /* 0x000fce00078e00ff */
.L_x_28:
[----:B------:R-:W-:Y:S05]  /*04b0*/  BSYNC.RECONVERGENT B0 ;  /* 0x0000000000007941 */ /* 0x000fea0003800200 */
.L_x_27:
[----:B------:R-:W-:Y:S01]  /*04c0*/  BSSY.RECONVERGENT B0, `(.L_x_29) ;  /* 0x0000003000007945 */ /* 0x000fe20003800200 */
[----:B------:R-:W-:-:S07]  /*04d0*/  MOV R0, 0x4f0 ;  /* 0x000004f000007802 */ /* 0x000fce0000000f00 */
[----:B------:R-:W-:Y:S05]  /*04e0*/  CALL.REL.NOINC `($_Z15calculate_forceiP4bodyPA3_d$__internal_accurate_pow) ;  /* 0x00000014005c7944 */ /* 0x000fea0003c00000 */
[----:B------:R-:W-:Y:S05]  /*04f0*/  BSYNC.RECONVERGENT B0 ;  /* 0x0000000000007941 */ /* 0x000fea0003800200 */
.L_x_29:
[C---:B------:R-:W-:Y:S01]  /*0500*/  DADD R4, R24.reuse, 2 ;  /* 0x4000000018047429 */ /* 0x040fe20000000000 */
[----:B------:R-:W-:Y:S01]  /*0510*/  BSSY.RECONVERGENT B0, `(.L_x_30) ;  /* 0x0000012000007945 */ /* 0x000fe20003800200 */
[----:B------:R-:W-:Y:S02]  /*0520*/  DSETP.NEU.AND P1, PT, R24, RZ, PT ;  /* 0x000000ff1800722a */ /* 0x000fe40003f2d000 */
[----:B------:R-:W-:Y:S02]  /*0530*/  DADD R22, -R30, R22 ;  /* 0x000000001e167229 */ /* 0x000fe40000000116 */
[----:B------:R-:W-:Y:S02]  /*0540*/  DSETP.NEU.AND P3, PT, R26, 1, PT ;  /* 0x3ff000001a00742a */ /* 0x000fe40003f6d000 */
[----:B------:R-:W-:Y:S02]  /*0550*/  DSETP.NEU.AND P0, PT, R24, 1, PT ;  /* 0x3ff000001800742a */ /* 0x000fe40003f0d000 */
[----:B------:R-:W-:-:S02]  /*0560*/  LOP3.LUT R4, R5, 0x7ff00000, RZ, 0xc0, !PT ;  /* 0x7ff0000005047812 */ /* 0x000fc400078ec0ff */
[----:B------:R-:W-:Y:S01]  /*0570*/  DADD R12, -RZ, |R22| ;  /* 0x00000000ff0c7229 */ /* 0x000fe20000000516 */
[----:B------:R-:W-:Y:S02]  /*0580*/  FSEL R30, R32, RZ, P3 ;  /* 0x000000ff201e7208 */ /* 0x000fe40001800000 */
[----:B------:R-:W-:Y:S02]  /*0590*/  ISETP.NE.AND P2, PT, R4, 0x7ff00000, PT ;  /* 0x7ff000000400780c */ /* 0x000fe40003f45270 */
[----:B------:R-:W-:Y:S02]  /*05a0*/  @!P1 CS2R R2, SRZ ;  /* 0x0000000000029805 */ /* 0x000fe4000001ff00 */
[----:B------:R-:W-:-:S09]  /*05b0*/  FSEL R31, R33, 1.875, P3 ;  /* 0x3ff00000211f7808 */ /* 0x000fd20001800000 */
[----:B------:R-:W-:Y:S05]  /*05c0*/  @P2 BRA `(.L_x_31) ;  /* 0x0000000000182947 */ /* 0x000fea0003800000 */
[----:B------:R-:W-:-:S14]  /*05d0*/  DSETP.NAN.AND P1, PT, R24, R24, PT ;  /* 0x000000181800722a */ /* 0x000fdc0003f28000 */
[----:B------:R-:W-:Y:S01]  /*05e0*/  @P1 DADD R2, R24, 2 ;  /* 0x4000000018021429 */ /* 0x000fe20000000000 */
[----:B------:R-:W-:Y:S10]  /*05f0*/  @P1 BRA `(.L_x_31) ;  /* 0x00000000000c1947 */ /* 0x000ff40003800000 */
[----:B------:R-:W-:-:S14]  /*0600*/  DSETP.NEU.AND P1, PT, |R24|, +INF , PT ;  /* 0x7ff000001800742a */ /* 0x000fdc0003f2d200 */
[----:B------:R-:W-:Y:S02]  /*0610*/  @!P1 IMAD.MOV.U32 R2, RZ, RZ, 0x0 ;  /* 0x00000000ff029424 */ /* 0x000fe400078e00ff */
[----:B------:R-:W-:-:S07]  /*0620*/  @!P1 IMAD.MOV.U32 R3, RZ, RZ, 0x7ff00000 ;  /* 0x7ff00000ff039424 */ /* 0x000fce00078e00ff */
.L_x_31:
[----:B------:R-:W-:Y:S05]  /*0630*/  BSYNC.RECONVERGENT B0 ;  /* 0x0000000000007941 */ /* 0x000fea0003800200 */
.L_x_30:
[----:B------:R-:W-:Y:S01]  /*0640*/  FSEL R2, R2, RZ, P0 ;  /* 0x000000ff02027208 */ /* 0x000fe20000000000 */
[----:B------:R-:W-:Y:S01]  /*0650*/  BSSY.RECONVERGENT B0, `(.L_x_32) ;  /* 0x0000005000007945 */ /* 0x000fe20003800200 */
[----:B------:R-:W-:Y:S02]  /*0660*/  FSEL R3, R3, 1.875, P0 ;  /* 0x3ff0000003037808 */ /* 0x000fe40000000000 */
[----:B------:R-:W-:-:S04]  /*0670*/  MOV R0, 0x6a0 ;  /* 0x000006a000007802 */ /* 0x000fc80000000f00 */
[----:B------:R-:W-:-:S11]  /*0680*/  DADD R30, R30, R2 ;  /* 0x000000001e1e7229 */ /* 0x000fd60000000002 */
[----:B------:R-:W-:Y:S05]  /*0690*/  CALL.REL.NOINC `($_Z15calculate_forceiP4bodyPA3_d$__internal_accurate_pow) ;  /* 0x0000001000f07944 */ /* 0x000fea0003c00000 */
[----:B------:R-:W-:Y:S05]  /*06a0*/  BSYNC.RECONVERGENT B0 ;  /* 0x0000000000007941 */ /* 0x000fea0003800200 */
.L_x_32:
[C---:B------:R-:W-:Y:S01]  /*06b0*/  DADD R4, R22.reuse, 2 ;  /* 0x4000000016047429 */ /* 0x040fe20000000000 */
[----:B------:R-:W-:Y:S01]  /*06c0*/  BSSY.RECONVERGENT B0, `(.L_x_33) ;  /* 0x000000d000007945 */ /* 0x000fe20003800200 */
[C---:B------:R-:W-:Y:S02]  /*06d0*/  DSETP.NEU.AND P1, PT, R22.reuse, RZ, PT ;  /* 0x000000ff1600722a */ /* 0x040fe40003f2d000 */
[----:B------:R-:W-:-:S06]  /*06e0*/  DSETP.NEU.AND P0, PT, R22, 1, PT ;  /* 0x3ff000001600742a */ /* 0x000fcc0003f0d000 */
[----:B------:R-:W-:-:S04]  /*06f0*/  LOP3.LUT R4, R5, 0x7ff00000, RZ, 0xc0, !PT ;  /* 0x7ff0000005047812 */ /* 0x000fc800078ec0ff */
        /* <DEDUP_REMOVED lines=9> */
.L_x_34:
[----:B------:R-:W-:Y:S05]  /*0790*/  BSYNC.RECONVERGENT B0 ;  /* 0x0000000000007941 */ /* 0x000fea0003800200 */
.L_x_33:
[----:B------:R-:W-:Y:S01]  /*07a0*/  FSEL R2, R2, RZ, P0 ;  /* 0x000000ff02027208 */ /* 0x000fe20000000000 */
[----:B------:R-:W-:Y:S01]  /*07b0*/  IMAD.MOV.U32 R6, RZ, RZ, 0x0 ;  /* 0x00000000ff067424 */ /* 0x000fe200078e00ff */
[----:B------:R-:W-:Y:S01]  /*07c0*/  FSEL R3, R3, 1.875, P0 ;  /* 0x3ff0000003037808 */ /* 0x000fe20000000000 */
[----:B------:R-:W-:Y:S01]  /*07d0*/  IMAD.MOV.U32 R7, RZ, RZ, 0x3fd80000 ;  /* 0x3fd80000ff077424 */ /* 0x000fe200078e00ff */
[----:B------:R-:W-:Y:S04]  /*07e0*/  BSSY.RECONVERGENT B0, `(.L_x_35) ;  /* 0x0000012000007945 */ /* 0x000fe80003800200 */
[----:B------:R-:W-:-:S06]  /*07f0*/  DADD R30, R30, R2 ;  /* 0x000000001e1e7229 */ /* 0x000fcc0000000002 */
[----:B------:R-:W0:Y:S04]  /*0800*/  MUFU.RSQ64H R3, R31 ;  /* 0x0000001f00037308 */ /* 0x000e280000001c00 */
[----:B------:R-:W-:-:S04]  /*0810*/  IADD3 R2, PT, PT, R31, -0x3500000, RZ ;  /* 0xfcb000001f027810 */ /* 0x000fc80007ffe0ff */
[----:B------:R-:W-:Y:S02]  /*0820*/  ISETP.GE.U32.AND P0, PT, R2, 0x7ca00000, PT ;  /* 0x7ca000000200780c */ /* 0x000fe40003f06070 */
[----:B0-----:R-:W-:-:S08]  /*0830*/  DMUL R4, R2, R2 ;  /* 0x0000000202047228 */ /* 0x001fd00000000000 */
[----:B------:R-:W-:-:S08]  /*0840*/  DFMA R4, R30, -R4, 1 ;  /* 0x3ff000001e04742b */ /* 0x000fd00000000804 */
[----:B------:R-:W-:Y:S02]  /*0850*/  DFMA R6, R4, R6, 0.5 ;  /* 0x3fe000000406742b */ /* 0x000fe40000000006 */
[----:B------:R-:W-:-:S08]  /*0860*/  DMUL R4, R2, R4 ;  /* 0x0000000402047228 */ /* 0x000fd00000000000 */
[----:B------:R-:W-:-:S08]  /*0870*/  DFMA R6, R6, R4, R2 ;  /* 0x000000040606722b */ /* 0x000fd00000000002 */
[----:B------:R-:W-:Y:S02]  /*0880*/  DMUL R8, R30, R6 ;  /* 0x000000061e087228 */ /* 0x000fe40000000000 */
[----:B------:R-:W-:Y:S02]  /*0890*/  VIADD R5, R7, 0xfff00000 ;  /* 0xfff0000007057836 */ /* 0x000fe40000000000 */
[----:B------:R-:W-:-:S04]  /*08a0*/  IMAD.MOV.U32 R4, RZ, RZ, R6 ;  /* 0x000000ffff047224 */ /* 0x000fc800078e0006 */
[----:B------:R-:W-:-:S08]  /*08b0*/  DFMA R10, R8, -R8, R30 ;  /* 0x80000008080a722b */ /* 0x000fd0000000001e */
[----:B------:R-:W-:Y:S01]  /*08c0*/  DFMA R32, R10, R4, R8 ;  /* 0x000000040a20722b */ /* 0x000fe20000000008 */
[----:B------:R-:W-:Y:S10]  /*08d0*/  @!P0 BRA `(.L_x_36) ;  /* 0x0000000000088947 */ /* 0x000ff40003800000 */
[----:B------:R-:W-:-:S07]  /*08e0*/  MOV R0, 0x900 ;  /* 0x0000090000007802 */ /* 0x000fce0000000f00 */
[----:B------:R-:W-:Y:S05]  /*08f0*/  CALL.REL.NOINC `($__internal_2_$__cuda_sm20_dsqrt_rn_f64_mediumpath_v1) ;  /* 0x0000000c009c7944 */ /* 0x000fea0003c00000 */
.L_x_36:
[----:B------:R-:W-:Y:S05]  /*0900*/  BSYNC.RECONVERGENT B0 ;  /* 0x0000000000007941 */ /* 0x000fea0003800200 */
.L_x_35:
[----:B------:R-:W-:Y:S01]  /*0910*/  DADD R12, -RZ, |R32| ;  /* 0x00000000ff0c7229 */ /* 0x000fe20000000520 */
[----:B------:R-:W-:Y:S01]  /*0920*/  BSSY.RECONVERGENT B0, `(.L_x_37) ;  /* 0x0000003000007945 */ /* 0x000fe20003800200 */
[----:B------:R-:W-:-:S09]  /*0930*/  MOV R0, 0x950 ;  /* 0x0000095000007802 */ /* 0x000fd20000000f00 */
[----:B------:R-:W-:Y:S05]  /*0940*/  CALL.REL.NOINC `($_Z15calculate_forceiP4bodyPA3_d$__internal_accurate_pow) ;  /* 0x0000001000447944 */ /* 0x000fea0003c00000 */
[----:B------:R-:W-:Y:S05]  /*0950*/  BSYNC.RECONVERGENT B0 ;  /* 0x0000000000007941 */ /* 0x000fea0003800200 */
.L_x_37:
[----:B------:R-:W-:Y:S01]  /*0960*/  DADD R4, R32, 2 ;  /* 0x4000000020047429 */ /* 0x000fe20000000000 */
[----:B------:R-:W-:Y:S01]  /*0970*/  UMOV UR4, 0x9999999a ;  /* 0x9999999a00047882 */ /* 0x000fe20000000000 */
[----:B------:R-:W-:Y:S01]  /*0980*/  DSETP.NEU.AND P1, PT, R30, RZ, PT ;  /* 0x000000ff1e00722a */ /* 0x000fe20003f2d000 */
[----:B------:R-:W-:Y:S01]  /*0990*/  UMOV UR5, 0x3fb99999 ;  /* 0x3fb9999900057882 */ /* 0x000fe20000000000 */
[----:B------:R-:W-:Y:S01]  /*09a0*/  BSSY.RECONVERGENT B0, `(.L_x_38) ;  /* 0x000000d000007945 */ /* 0x000fe20003800200 */
[----:B------:R-:W-:Y:S02]  /*09b0*/  DMUL R36, R36, UR4 ;  /* 0x0000000424247c28 */ /* 0x000fe40008000000 */
[----:B------:R-:W-:-:S03]  /*09c0*/  DSETP.NEU.AND P0, PT, R32, 1, PT ;  /* 0x3ff000002000742a */ /* 0x000fc60003f0d000 */
[----:B------:R-:W-:-:S04]  /*09d0*/  LOP3.LUT R4, R5, 0x7ff00000, RZ, 0xc0, !PT ;  /* 0x7ff0000005047812 */ /* 0x000fc800078ec0ff */
[----:B------:R-:W-:Y:S02]  /*09e0*/  ISETP.NE.AND P2, PT, R4, 0x7ff00000, PT ;  /* 0x7ff000000400780c */ /* 0x000fe40003f45270 */
[----:B------:R-:W-:-:S11]  /*09f0*/  @!P1 CS2R R2, SRZ ;  /* 0x0000000000029805 */ /* 0x000fd6000001ff00 */
[----:B------:R-:W-:Y:S05]  /*0a00*/  @P2 BRA `(.L_x_39) ;  /* 0x0000000000182947 */ /* 0x000fea0003800000 */
[----:B------:R-:W-:-:S14]  /*0a10*/  DSETP.GE.AND P1, PT, R30, RZ, PT ;  /* 0x000000ff1e00722a */ /* 0x000fdc0003f26000 */
[----:B------:R-:W-:Y:S01]  /*0a20*/  @!P1 DADD R2, R32, 2 ;  /* 0x4000000020029429 */ /* 0x000fe20000000000 */
[----:B------:R-:W-:Y:S10]  /*0a30*/  @!P1 BRA `(.L_x_39) ;  /* 0x00000000000c9947 */ /* 0x000ff40003800000 */
[----:B------:R-:W-:-:S14]  /*0a40*/  DSETP.NEU.AND P1, PT, |R32|, +INF , PT ;  /* 0x7ff000002000742a */ /* 0x000fdc0003f2d200 */
[----:B------:R-:W-:Y:S02]  /*0a50*/  @!P1 IMAD.MOV.U32 R2, RZ, RZ, 0x0 ;  /* 0x00000000ff029424 */ /* 0x000fe400078e00ff */
[----:B------:R-:W-:-:S07]  /*0a60*/  @!P1 IMAD.MOV.U32 R3, RZ, RZ, 0x7ff00000 ;  /* 0x7ff00000ff039424 */ /* 0x000fce00078e00ff */
.L_x_39:
[----:B------:R-:W-:Y:S05]  /*0a70*/  BSYNC.RECONVERGENT B0 ;  /* 0x0000000000007941 */ /* 0x000fea0003800200 */
.L_x_38:
[----:B------:R-:W-:Y:S01]  /*0a80*/  FSEL R5, R3, 1.875, P0 ;  /* 0x3ff0000003057808 */ /* 0x000fe20000000000 */
[----:B------:R-:W-:Y:S01]  /*0a90*/  DMUL R28, R28, R36 ;  /* 0x000000241c1c7228 */ /* 0x000fe20000000000 */
[----:B------:R-:W-:Y:S01]  /*0aa0*/  FSEL R4, R2, RZ, P0 ;  /* 0x000000ff02047208 */ /* 0x000fe20000000000 */
[----:B------:R-:W-:Y:S01]  /*0ab0*/  IMAD.MOV.U32 R2, RZ, RZ, 0x1 ;  /* 0x00000001ff027424 */ /* 0x000fe200078e00ff */
[----:B------:R-:W0:Y:S01]  /*0ac0*/  MUFU.RCP64H R3, R5 ;  /* 0x0000000500037308 */ /* 0x000e220000001800 */
[----:B------:R-:W-:Y:S06]  /*0ad0*/  BSSY.RECONVERGENT B0, `(.L_x_40) ;  /* 0x0000014000007945 */ /* 0x000fec0003800200 */
[----:B------:R-:W-:Y:S01]  /*0ae0*/  FSETP.GEU.AND P1, PT, |R29|, 6.5827683646048100446e-37, PT ;  /* 0x036000001d00780b */ /* 0x000fe20003f2e200 */
[----:B0-----:R-:W-:-:S08]  /*0af0*/  DFMA R6, -R4, R2, 1 ;  /* 0x3ff000000406742b */ /* 0x001fd00000000102 */
        /* <DEDUP_REMOVED lines=9> */
[----:B------:R-:W-:Y:S05]  /*0b90*/  @P0 BRA P1, `(.L_x_41) ;  /* 0x00000000001c0947 */ /* 0x000fea0000800000 */
[----:B------:R-:W-:Y:S01]  /*0ba0*/  MOV R10, R28 ;  /* 0x0000001c000a7202 */ /* 0x000fe20000000f00 */
[----:B------:R-:W-:Y:S01]  /*0bb0*/  IMAD.MOV.U32 R11, RZ, RZ, R29 ;  /* 0x000000ffff0b7224 */ /* 0x000fe200078e001d */
[----:B------:R-:W-:Y:S01]  /*0bc0*/  MOV R0, 0xbf0 ;  /* 0x00000bf000007802 */ /* 0x000fe20000000f00 */
[----:B------:R-:W-:-:S07]  /*0bd0*/  IMAD.MOV.U32 R9, RZ, RZ, R5 ;  /* 0x000000ffff097224 */ /* 0x000fce00078e0005 */
[----:B------:R-:W-:Y:S05]  /*0be0*/  CALL.REL.NOINC `($__internal_1_$__cuda_sm20_div_rn_f64_full) ;  /* 0x0000000400707944 */ /* 0x000fea0003c00000 */
[----:B------:R-:W-:Y:S02]  /*0bf0*/  IMAD.MOV.U32 R2, RZ, RZ, R12 ;  /* 0x000000ffff027224 */ /* 0x000fe400078e000c */
[----:B------:R-:W-:-:S07]  /*0c00*/  IMAD.MOV.U32 R3, RZ, RZ, R13 ;  /* 0x000000ffff037224 */ /* 0x000fce00078e000d */
.L_x_41:
[----:B------:R-:W-:Y:S05]  /*0c10*/  BSYNC.RECONVERGENT B0 ;  /* 0x0000000000007941 */ /* 0x000fea0003800200 */
.L_x_40:
[----:B------:R-:W0:Y:S01]  /*0c20*/  MUFU.RCP64H R5, R33 ;  /* 0x0000002100057308 */ /* 0x000e220000001800 */
[----:B------:R-:W-:Y:S01]  /*0c30*/  IMAD.MOV.U32 R4, RZ, RZ, 0x1 ;  /* 0x00000001ff047424 */ /* 0x000fe200078e00ff */
[----:B------:R-:W-:Y:S01]  /*0c40*/  FSETP.GEU.AND P1, PT, |R27|, 6.5827683646048100446e-37, PT ;  /* 0x036000001b00780b */ /* 0x000fe20003f2e200 */
[----:B------:R-:W-:Y:S04]  /*0c50*/  BSSY.RECONVERGENT B0, `(.L_x_42) ;  /* 0x0000014000007945 */ /* 0x000fe80003800200 */
[----:B0-----:R-:W-:-:S08]  /*0c60*/  DFMA R6, R4, -R32, 1 ;  /* 0x3ff000000406742b */ /* 0x001fd00000000820 */
[----:B------:R-:W-:-:S08]  /*0c70*/  DFMA R6, R6, R6, R6 ;  /* 0x000000060606722b */ /* 0x000fd00000000006 */
[----:B------:R-:W-:-:S08]  /*0c80*/  DFMA R6, R4, R6, R4 ;  /* 0x000000060406722b */ /* 0x000fd00000000004 */
[----:B------:R-:W-:-:S08]  /*0c90*/  DFMA R4, R6, -R32, 1 ;  /* 0x3ff000000604742b */ /* 0x000fd00000000820 */
[----:B------:R-:W-:-:S08]  /*0ca0*/  DFMA R4, R6, R4, R6 ;  /* 0x000000040604722b */ /* 0x000fd00000000006 */
[----:B------:R-:W-:-:S08]  /*0cb0*/  DMUL R6, R26, R4 ;  /* 0x000000041a067228 */ /* 0x000fd00000000000 */
[----:B------:R-:W-:-:S08]  /*0cc0*/  DFMA R8, R6, -R32, R26 ;  /* 0x800000200608722b */ /* 0x000fd0000000001a */
[----:B------:R-:W-:-:S10]  /*0cd0*/  DFMA R4, R4, R8, R6 ;  /* 0x000000080404722b */ /* 0x000fd40000000006 */
[----:B------:R-:W-:-:S05]  /*0ce0*/  FFMA R0, RZ, R33, R5 ;  /* 0x00000021ff007223 */ /* 0x000fca0000000005 */
[----:B------:R-:W-:-:S13]  /*0cf0*/  FSETP.GT.AND P0, PT, |R0|, 1.469367938527859385e-39, PT ;  /* 0x001000000000780b */ /* 0x000fda0003f04200 */
[----:B------:R-:W-:Y:S05]  /*0d00*/  @P0 BRA P1, `(.L_x_43) ;  /* 0x0000000000200947 */ /* 0x000fea0000800000 */
[----:B------:R-:W-:Y:S01]  /*0d10*/  IMAD.MOV.U32 R10, RZ, RZ, R26 ;  /* 0x000000ffff0a7224 */ /* 0x000fe200078e001a */
[----:B------:R-:W-:Y:S01]  /*0d20*/  MOV R4, R32 ;  /* 0x0000002000047202 */ /* 0x000fe20000000f00 */
[----:B------:R-:W-:Y:S01]  /*0d30*/  IMAD.MOV.U32 R11, RZ, RZ, R27 ;  /* 0x000000ffff0b7224 */ /* 0x000fe200078e001b */
[----:B------:R-:W-:Y:S01]  /*0d40*/  MOV R0, 0xd70 ;  /* 0x00000d7000007802 */ /* 0x000fe20000000f00 */
[----:B------:R-:W-:-:S07]  /*0d50*/  IMAD.MOV.U32 R9, RZ, RZ, R33 ;  /* 0x000000ffff097224 */ /* 0x000fce00078e0021 */
[----:B------:R-:W-:Y:S05]  /*0d60*/  CALL.REL.NOINC `($__internal_1_$__cuda_sm20_div_rn_f64_full) ;  /* 0x0000000400107944 */ /* 0x000fea0003c00000 */
[----:B------:R-:W-:Y:S02]  /*0d70*/  IMAD.MOV.U32 R4, RZ, RZ, R12 ;  /* 0x000000ffff047224 */ /* 0x000fe400078e000c */
[----:B------:R-:W-:-:S07]  /*0d80*/  IMAD.MOV.U32 R5, RZ, RZ, R13 ;  /* 0x000000ffff057224 */ /* 0x000fce00078e000d */
.L_x_43:
[----:B------:R-:W-:Y:S05]  /*0d90*/  BSYNC.RECONVERGENT B0 ;  /* 0x0000000000007941 */ /* 0x000fea0003800200 */
.L_x_42:
[----:B------:R-:W0:Y:S01]  /*0da0*/  MUFU.RCP64H R7, R33 ;  /* 0x0000002100077308 */ /* 0x000e220000001800 */
[----:B------:R-:W-:Y:S01]  /*0db0*/  IMAD.MOV.U32 R6, RZ, RZ, 0x1 ;  /* 0x00000001ff067424 */ /* 0x000fe200078e00ff */
[----:B------:R-:W1:Y:S01]  /*0dc0*/  LDCU UR4, c[0x0][0x380] ;  /* 0x00007000ff0477ac */ /* 0x000e620008000800 */
[----:B------:R-:W-:Y:S01]  /*0dd0*/  IMAD.MOV.U32 R17, RZ, RZ, RZ ;  /* 0x000000ffff117224 */ /* 0x000fe200078e00ff */
[----:B------:R-:W-:Y:S01]  /*0de0*/  FSETP.GEU.AND P1, PT, |R25|, 6.5827683646048100446e-37, PT ;  /* 0x036000001900780b */ /* 0x000fe20003f2e200 */
[----:B------:R-:W-:Y:S02]  /*0df0*/  BSSY.RECONVERGENT B0, `(.L_x_44) ;  /* 0x000001e000007945 */ /* 0x000fe40003800200 */
[----:B0-----:R-:W-:Y:S01]  /*0e00*/  DFMA R8, R6, -R32, 1 ;  /* 0x3ff000000608742b */ /* 0x001fe20000000820 */
[----:B-1----:R-:W-:Y:S02]  /*0e10*/  USHF.R.S32.HI UR5, URZ, 0x1f, UR4 ;  /* 0x0000001fff057899 */ /* 0x002fe40008011404 */
[----:B------:R-:W-:-:S05]  /*0e20*/  IMAD.WIDE.U32 R16, R18, UR4, R16 ;  /* 0x0000000412107c25 */ /* 0x000fca000f8e0010 */
[----:B------:R-:W-:Y:S01]  /*0e30*/  DFMA R8, R8, R8, R8 ;  /* 0x000000080808722b */ /* 0x000fe20000000008 */
[----:B------:R-:W-:-:S04]  /*0e40*/  IMAD R19, R18, UR5, RZ ;  /* 0x0000000512137c24 */ /* 0x000fc8000f8e02ff */
[----:B------:R-:W-:-:S03]  /*0e50*/  IMAD.IADD R0, R19, 0x1, R17 ;  /* 0x0000000113007824 */ /* 0x000fc600078e0211 */
[----:B------:R-:W-:Y:S01]  /*0e60*/  DFMA R8, R6, R8, R6 ;  /* 0x000000080608722b */ /* 0x000fe20000000006 */
[----:B------:R-:W-:Y:S01]  /*0e70*/  IMAD R15, R0, 0x18, RZ ;  /* 0x00000018000f7824 */ /* 0x000fe200078e02ff */
[----:B------:R-:W0:Y:S06]  /*0e80*/  LDC.64 R6, c[0x0][0x390] ;  /* 0x0000e400ff067b82 */ /* 0x000e2c0000000a00 */
[----:B------:R-:W-:-:S08]  /*0e90*/  DFMA R10, R8, -R32, 1 ;  /* 0x3ff00000080a742b */ /* 0x000fd00000000820 */
[----:B------:R-:W-:-:S08]  /*0ea0*/  DFMA R12, R8, R10, R8 ;  /* 0x0000000a080c722b */ /* 0x000fd00000000008 */
[----:B------:R-:W-:Y:S01]  /*0eb0*/  DMUL R8, R12, R24 ;  /* 0x000000180c087228 */ /* 0x000fe20000000000 */
[----:B0-----:R-:W-:Y:S01]  /*0ec0*/  IMAD.WIDE.U32 R16, R16, 0x18, R6 ;  /* 0x0000001810107825 */ /* 0x001fe200078e0006 */
[----:B------:R-:W-:-:S03]  /*0ed0*/  DMUL R6, R4, R2 ;  /* 0x0000000204067228 */ /* 0x000fc60000000000 */
[----:B------:R-:W-:-:S03]  /*0ee0*/  IMAD.IADD R17, R17, 0x1, R15 ;  /* 0x0000000111117824 */ /* 0x000fc600078e020f */
[----:B------:R-:W-:Y:S02]  /*0ef0*/  DFMA R10, R8, -R32, R24 ;  /* 0x80000020080a722b */ /* 0x000fe40000000018 */
[----:B------:R0:W-:Y:S06]  /*0f00*/  STG.E.64 desc[UR36][R16.64], R6 ;  /* 0x0000000610007986 */ /* 0x0001ec000c101b24 */
[----:B------:R-:W-:-:S10]  /*0f10*/  DFMA R4, R12, R10, R8 ;  /* 0x0000000a0c04722b */ /* 0x000fd40000000008 */
[----:B------:R-:W-:-:S05]  /*0f20*/  FFMA R0, RZ, R33, R5 ;  /* 0x00000021ff007223 */ /* 0x000fca0000000005 */
[----:B------:R-:W-:-:S13]  /*0f30*/  FSETP.GT.AND P0, PT, |R0|, 1.469367938527859385e-39, PT ;  /* 0x001000000000780b */ /* 0x000fda0003f04200 */
[----:B0-----:R-:W-:Y:S05]  /*0f40*/  @P0 BRA P1, `(.L_x_45) ;  /* 0x0000000000200947 */ /* 0x001fea0000800000 */
[----:B------:R-:W-:Y:S01]  /*0f50*/  MOV R10, R24 ;  /* 0x00000018000a7202 */ /* 0x000fe20000000f00 */
[----:B------:R-:W-:Y:S01]  /*0f60*/  IMAD.MOV.U32 R11, RZ, RZ, R25 ;  /* 0x000000ffff0b7224 */ /* 0x000fe200078e0019 */
[----:B------:R-:W-:Y:S01]  /*0f70*/  MOV R0, 0xfb0 ;  /* 0x00000fb000007802 */ /* 0x000fe20000000f00 */
[----:B------:R-:W-:Y:S02]  /*0f80*/  IMAD.MOV.U32 R4, RZ, RZ, R32 ;  /* 0x000000ffff047224 */ /* 0x000fe400078e0020 */
[----:B------:R-:W-:-:S07]  /*0f90*/  IMAD.MOV.U32 R9, RZ, RZ, R33 ;  /* 0x000000ffff097224 */ /* 0x000fce00078e0021 */
[----:B------:R-:W-:Y:S05]  /*0fa0*/  CALL.REL.NOINC `($__internal_1_$__cuda_sm20_div_rn_f64_full) ;  /* 0x0000000000807944 */ /* 0x000fea0003c00000 */
[----:B------:R-:W-:Y:S02]  /*0fb0*/  IMAD.MOV.U32 R4, RZ, RZ, R12 ;  /* 0x000000ffff047224 */ /* 0x000fe400078e000c */
[----:B------:R-:W-:-:S07]  /*0fc0*/  IMAD.MOV.U32 R5, RZ, RZ, R13 ;  /* 0x000000ffff057224 */ /* 0x000fce00078e000d */
.L_x_45:
[----:B------:R-:W-:Y:S05]  /*0fd0*/  BSYNC.RECONVERGENT B0 ;  /* 0x0000000000007941 */ /* 0x000fea0003800200 */
.L_x_44:
        /* <DEDUP_REMOVED lines=8> */
[----:B------:R-:W-:Y:S02]  /*1060*/  DFMA R12, R8, R6, R8 ;  /* 0x00000006080c722b */ /* 0x000fe40000000008 */
[----:B------:R-:W-:-:S06]  /*1070*/  DMUL R6, R4, R2 ;  /* 0x0000000204067228 */ /* 0x000fcc0000000000 */
[----:B------:R-:W-:Y:S01]  /*1080*/  DMUL R8, R12, R22 ;  /* 0x000000160c087228 */ /* 0x000fe20000000000 */
[----:B------:R0:W-:Y:S07]  /*1090*/  STG.E.64 desc[UR36][R16.64+0x8], R6 ;  /* 0x0000080610007986 */ /* 0x0001ee000c101b24 */
[----:B------:R-:W-:-:S08]  /*10a0*/  DFMA R10, R8, -R32, R22 ;  /* 0x80000020080a722b */ /* 0x000fd00000000016 */
[----:B------:R-:W-:-:S10]  /*10b0*/  DFMA R4, R12, R10, R8 ;  /* 0x0000000a0c04722b */ /* 0x000fd40000000008 */
[----:B------:R-:W-:-:S05]  /*10c0*/  FFMA R0, RZ, R33, R5 ;  /* 0x00000021ff007223 */ /* 0x000fca0000000005 */
[----:B------:R-:W-:-:S13]  /*10d0*/  FSETP.GT.AND P0, PT, |R0|, 1.469367938527859385e-39, PT ;  /* 0x001000000000780b */ /* 0x000fda0003f04200 */
[----:B0-----:R-:W-:Y:S05]  /*10e0*/  @P0 BRA P1, `(.L_x_47) ;  /* 0x0000000000200947 */ /* 0x001fea0000800000 */
        /* <DEDUP_REMOVED lines=8> */
.L_x_47:
[----:B------:R-:W-:Y:S05]  /*1170*/  BSYNC.RECONVERGENT B0 ;  /* 0x0000000000007941 */ /* 0x000fea0003800200 */
.L_x_46:
[----:B------:R-:W-:-:S07]  /*1180*/  DMUL R2, R4, R2 ;  /* 0x0000000204027228 */ /* 0x000fce0000000000 */
[----:B------:R-:W-:Y:S01]  /*1190*/  STG.E.64 desc[UR36][R16.64+0x10], R2 ;  /* 0x0000100210007986 */ /* 0x000fe2000c101b24 */
[----:B------:R-:W-:Y:S05]  /*11a0*/  EXIT ;  /* 0x000000000000794d */ /* 0x000fea0003800000 */
        .weak           $__internal_1_$__cuda_sm20_div_rn_f64_full
        .type           $__internal_1_$__cuda_sm20_div_rn_f64_full,@function
        .size           $__internal_1_$__cuda_sm20_div_rn_f64_full,($__internal_2_$__cuda_sm20_dsqrt_rn_f64_mediumpath_v1 - $__internal_1_$__cuda_sm20_div_rn_f64_full)
$__internal_1_$__cuda_sm20_div_rn_f64_full:
[C---:B------:R-:W-:Y:S01]  /*11b0*/  FSETP.GEU.AND P0, PT, |R9|.reuse, 1.469367938527859385e-39, PT ;  /* 0x001000000900780b */ /* 0x040fe20003f0e200 */
[--C-:B------:R-:W-:Y:S01]  /*11c0*/  IMAD.MOV.U32 R8, RZ, RZ, R4.reuse ;  /* 0x000000ffff087224 */ /* 0x100fe200078e0004 */
[----:B------:R-:W-:Y:S01]  /*11d0*/  LOP3.LUT R6, R9, 0x800fffff, RZ, 0xc0, !PT ;  /* 0x800fffff09067812 */ /* 0x000fe200078ec0ff */
[----:B------:R-:W-:Y:S01]  /*11e0*/  IMAD.MOV.U32 R12, RZ, RZ, 0x1 ;  /* 0x00000001ff0c7424 */ /* 0x000fe200078e00ff */
[C---:B------:R-:W-:Y:S01]  /*11f0*/  FSETP.GEU.AND P2, PT, |R11|.reuse, 1.469367938527859385e-39, PT ;  /* 0x001000000b00780b */ /* 0x040fe20003f4e200 */
[----:B------:R-:W-:Y:S01]  /*1200*/  BSSY.RECONVERGENT B1, `(.L_x_48) ;  /* 0x0000053000017945 */ /* 0x000fe20003800200 */
[----:B------:R-:W-:Y:S01]  /*1210*/  LOP3.LUT R7, R6, 0x3ff00000, RZ, 0xfc, !PT ;  /* 0x3ff0000006077812 */ /* 0x000fe200078efcff */
[----:B------:R-:W-:Y:S01]  /*1220*/  IMAD.MOV.U32 R6, RZ, RZ, R4 ;  /* 0x000000ffff067224 */ /* 0x000fe200078e0004 */
[----:B------:R-:W-:Y:S02]  /*1230*/  LOP3.LUT R28, R11, 0x7ff00000, RZ, 0xc0, !PT ;  /* 0x7ff000000b1c7812 */ /* 0x000fe400078ec0ff */
[----:B------:R-:W-:-:S02]  /*1240*/  MOV R29, 0x1ca00000 ;  /* 0x1ca00000001d7802 */ /* 0x000fc40000000f00 */
[C---:B------:R-:W-:Y:S01]  /*1250*/  LOP3.LUT R31, R9.reuse, 0x7ff00000, RZ, 0xc0, !PT ;  /* 0x7ff00000091f7812 */ /* 0x040fe200078ec0ff */
[----:B------:R-:W-:Y:S01]  /*1260*/  @!P0 DMUL R6, R8, 8.98846567431157953865e+307 ;  /* 0x7fe0000008068828 */ /* 0x000fe20000000000 */
[----:B------:R-:W-:Y:S02]  /*1270*/  IMAD.MOV.U32 R30, RZ, RZ, R28 ;  /* 0x000000ffff1e7224 */ /* 0x000fe400078e001c */
[C---:B------:R-:W-:Y:S02]  /*1280*/  ISETP.GE.U32.AND P1, PT, R28.reuse, R31, PT ;  /* 0x0000001f1c00720c */ /* 0x040fe40003f26070 */
[----:B------:R-:W-:Y:S01]  /*1290*/  @!P2 LOP3.LUT R15, R9, 0x7ff00000, RZ, 0xc0, !PT ;  /* 0x7ff00000090fa812 */ /* 0x000fe200078ec0ff */
[----:B------:R-:W0:Y:S03]  /*12a0*/  MUFU.RCP64H R13, R7 ;  /* 0x00000007000d7308 */ /* 0x000e260000001800 */
[----:B------:R-:W-:-:S02]  /*12b0*/  @!P2 ISETP.GE.U32.AND P3, PT, R28, R15, PT ;  /* 0x0000000f1c00a20c */ /* 0x000fc40003f66070 */
[----:B------:R-:W-:Y:S02]  /*12c0*/  @!P0 LOP3.LUT R31, R7, 0x7ff00000, RZ, 0xc0, !PT ;  /* 0x7ff00000071f8812 */ /* 0x000fe400078ec0ff */
[----:B------:R-:W-:-:S03]  /*12d0*/  @!P2 SEL R15, R29, 0x63400000, !P3 ;  /* 0x634000001d0fa807 */ /* 0x000fc60005800000 */
[----:B------:R-:W-:Y:S01]  /*12e0*/  VIADD R35, R31, 0xffffffff ;  /* 0xffffffff1f237836 */ /* 0x000fe20000000000 */
[----:B------:R-:W-:-:S04]  /*12f0*/  @!P2 LOP3.LUT R20, R15, 0x80000000, R11, 0xf8, !PT ;  /* 0x800000000f14a812 */ /* 0x000fc800078ef80b */
[----:B------:R-:W-:Y:S01]  /*1300*/  @!P2 LOP3.LUT R21, R20, 0x100000, RZ, 0xfc, !PT ;  /* 0x001000001415a812 */ /* 0x000fe200078efcff */
[----:B------:R-:W-:Y:S01]  /*1310*/  @!P2 IMAD.MOV.U32 R20, RZ, RZ, RZ ;  /* 0x000000ffff14a224 */ /* 0x000fe200078e00ff */
[----:B0-----:R-:W-:-:S08]  /*1320*/  DFMA R4, R12, -R6, 1 ;  /* 0x3ff000000c04742b */ /* 0x001fd00000000806 */
[----:B------:R-:W-:-:S08]  /*1330*/  DFMA R4, R4, R4, R4 ;  /* 0x000000040404722b */ /* 0x000fd00000000004 */
[----:B------:R-:W-:Y:S01]  /*1340*/  DFMA R12, R12, R4, R12 ;  /* 0x000000040c0c722b */ /* 0x000fe2000000000c */
[----:B------:R-:W-:Y:S01]  /*1350*/  SEL R5, R29, 0x63400000, !P1 ;  /* 0x634000001d057807 */ /* 0x000fe20004800000 */
[----:B------:R-:W-:-:S03]  /*1360*/  IMAD.MOV.U32 R4, RZ, RZ, R10 ;  /* 0x000000ffff047224 */ /* 0x000fc600078e000a */
[----:B------:R-:W-:-:S03]  /*1370*/  LOP3.LUT R5, R5, 0x800fffff, R11, 0xf8, !PT ;  /* 0x800fffff05057812 */ /* 0x000fc600078ef80b */
[----:B------:R-:W-:-:S03]  /*1380*/  DFMA R14, R12, -R6, 1 ;  /* 0x3ff000000c0e742b */ /* 0x000fc60000000806 */
[----:B------:R-:W-:-:S05]  /*1390*/  @!P2 DFMA R4, R4, 2, -R20 ;  /* 0x400000000404a82b */ /* 0x000fca0000000814 */
[----:B------:R-:W-:-:S05]  /*13a0*/  DFMA R14, R12, R14, R12 ;  /* 0x0000000e0c0e722b */ /* 0x000fca000000000c */
[----:B------:R-:W-:-:S03]  /*13b0*/  @!P2 LOP3.LUT R30, R5, 0x7ff00000, RZ, 0xc0, !PT ;  /* 0x7ff00000051ea812 */ /* 0x000fc600078ec0ff */
[----:B------:R-:W-:Y:S02]  /*13c0*/  DMUL R12, R14, R4 ;  /* 0x000000040e0c7228 */ /* 0x000fe40000000000 */
[----:B------:R-:W-:-:S05]  /*13d0*/  VIADD R34, R30, 0xffffffff ;  /* 0xffffffff1e227836 */ /* 0x000fca0000000000 */
[----:B------:R-:W-:Y:S01]  /*13e0*/  ISETP.GT.U32.AND P0, PT, R34, 0x7feffffe, PT ;  /* 0x7feffffe2200780c */ /* 0x000fe20003f04070 */
[----:B------:R-:W-:-:S03]  /*13f0*/  DFMA R20, R12, -R6, R4 ;  /* 0x800000060c14722b */ /* 0x000fc60000000004 */
[----:B------:R-:W-:-:S05]  /*1400*/  ISETP.GT.U32.OR P0, PT, R35, 0x7feffffe, P0 ;  /* 0x7feffffe2300780c */ /* 0x000fca0000704470 */
[----:B------:R-:W-:-:S08]  /*1410*/  DFMA R20, R14, R20, R12 ;  /* 0x000000140e14722b */ /* 0x000fd0000000000c */
[----:B------:R-:W-:Y:S05]  /*1420*/  @P0 BRA `(.L_x_49) ;  /* 0x00000000006c0947 */ /* 0x000fea0003800000 */
[----:B------:R-:W-:Y:S02]  /*1430*/  LOP3.LUT R11, R9, 0x7ff00000, RZ, 0xc0, !PT ;  /* 0x7ff00000090b7812 */ /* 0x000fe400078ec0ff */
[----:B------:R-:W-:Y:S02]  /*1440*/  MOV R14, RZ ;  /* 0x000000ff000e7202 */ /* 0x000fe40000000f00 */
[CC--:B------:R-:W-:Y:S02]  /*1450*/  VIADDMNMX R10, R28.reuse, -R11.reuse, 0xb9600000, !PT ;  /* 0xb96000001c0a7446 */ /* 0x0c0fe4000780090b */
[----:B------:R-:W-:Y:S02]  /*1460*/  ISETP.GE.U32.AND P0, PT, R28, R11, PT ;  /* 0x0000000b1c00720c */ /* 0x000fe40003f06070 */
        /* <DEDUP_REMOVED lines=15> */
[----:B------:R-:W-:-:S06]  /*1560*/  IMAD.MOV.U32 R4, RZ, RZ, RZ ;  /* 0x000000ffff047224 */ /* 0x000fcc00078e00ff */
[----:B------:R-:W-:-:S03]  /*1570*/  DFMA R4, R12, -R4, R20 ;  /* 0x800000040c04722b */ /* 0x000fc60000000014 */
[----:B------:R-:W-:-:S03]  /*1580*/  LOP3.LUT R9, R15, R9, RZ, 0x3c, !PT ;  /* 0x000000090f097212 */ /* 0x000fc600078e3cff */
[----:B------:R-:W-:-:S04]  /*1590*/  IADD3 R4, PT, PT, -R10, -0x43300000, RZ ;  /* 0xbcd000000a047810 */ /* 0x000fc80007ffe1ff */
[----:B------:R-:W-:-:S04]  /*15a0*/  FSETP.NEU.AND P0, PT, |R5|, R4, PT ;  /* 0x000000040500720b */ /* 0x000fc80003f0d200 */
[----:B------:R-:W-:Y:S02]  /*15b0*/  FSEL R12, R14, R12, !P0 ;  /* 0x0000000c0e0c7208 */ /* 0x000fe40004000000 */
[----:B------:R-:W-:Y:S01]  /*15c0*/  FSEL R13, R9, R13, !P0 ;  /* 0x0000000d090d7208 */ /* 0x000fe20004000000 */
[----:B------:R-:W-:Y:S06]  /*15d0*/  BRA `(.L_x_50) ;  /* 0x0000000000547947 */ /* 0x000fec0003800000 */
.L_x_49:
[----:B------:R-:W-:-:S14]  /*15e0*/  DSETP.NAN.AND P0, PT, R10, R10, PT ;  /* 0x0000000a0a00722a */ /* 0x000fdc0003f08000 */
[----:B------:R-:W-:Y:S05]  /*15f0*/  @P0 BRA `(.L_x_51) ;  /* 0x0000000000440947 */ /* 0x000fea0003800000 */
[----:B------:R-:W-:-:S14]  /*1600*/  DSETP.NAN.AND P0, PT, R8, R8, PT ;  /* 0x000000080800722a */ /* 0x000fdc0003f08000 */
[----:B------:R-:W-:Y:S05]  /*1610*/  @P0 BRA `(.L_x_52) ;  /* 0x0000000000300947 */ /* 0x000fea0003800000 */
[----:B------:R-:W-:Y:S01]  /*1620*/  ISETP.NE.AND P0, PT, R30, R31, PT ;  /* 0x0000001f1e00720c */ /* 0x000fe20003f05270 */
[----:B------:R-:W-:Y:S02]  /*1630*/  IMAD.MOV.U32 R12, RZ, RZ, 0x0 ;  /* 0x00000000ff0c7424 */ /* 0x000fe400078e00ff */
[----:B------:R-:W-:-:S10]  /*1640*/  IMAD.MOV.U32 R13, RZ, RZ, -0x80000 ;  /* 0xfff80000ff0d7424 */ /* 0x000fd400078e00ff */
[----:B------:R-:W-:Y:S05]  /*1650*/  @!P0 BRA `(.L_x_50) ;  /* 0x0000000000348947 */ /* 0x000fea0003800000 */
[----:B------:R-:W-:Y:S02]  /*1660*/  ISETP.NE.AND P0, PT, R30, 0x7ff00000, PT ;  /* 0x7ff000001e00780c */ /* 0x000fe40003f05270 */
[----:B------:R-:W-:Y:S02]  /*1670*/  LOP3.LUT R13, R11, 0x80000000, R9, 0x48, !PT ;  /* 0x800000000b0d7812 */ /* 0x000fe400078e4809 */
[----:B------:R-:W-:-:S13]  /*1680*/  ISETP.EQ.OR P0, PT, R31, RZ, !P0 ;  /* 0x000000ff1f00720c */ /* 0x000fda0004702670 */
[----:B------:R-:W-:Y:S01]  /*1690*/  @P0 LOP3.LUT R4, R13, 0x7ff00000, RZ, 0xfc, !PT ;  /* 0x7ff000000d040812 */ /* 0x000fe200078efcff */
[----:B------:R-:W-:Y:S01]  /*16a0*/  @!P0 IMAD.MOV.U32 R12, RZ, RZ, RZ ;  /* 0x000000ffff0c8224 */ /* 0x000fe200078e00ff */
[----:B------:R-:W-:-:S03]  /*16b0*/  @P0 MOV R12, RZ ;  /* 0x000000ff000c0202 */ /* 0x000fc60000000f00 */
[----:B------:R-:W-:Y:S01]  /*16c0*/  @P0 IMAD.MOV.U32 R13, RZ, RZ, R4 ;  /* 0x000000ffff0d0224 */ /* 0x000fe200078e0004 */
[----:B------:R-:W-:Y:S06]  /*16d0*/  BRA `(.L_x_50) ;  /* 0x0000000000147947 */ /* 0x000fec0003800000 */
.L_x_52:
[----:B------:R-:W-:Y:S01]  /*16e0*/  LOP3.LUT R13, R9, 0x80000, RZ, 0xfc, !PT ;  /* 0x00080000090d7812 */ /* 0x000fe200078efcff */
[----:B------:R-:W-:Y:S01]  /*16f0*/  IMAD.MOV.U32 R12, RZ, RZ, R8 ;  /* 0x000000ffff0c7224 */ /* 0x000fe200078e0008 */
[----:B------:R-:W-:Y:S06]  /*1700*/  BRA `(.L_x_50) ;  /* 0x0000000000087947 */ /* 0x000fec0003800000 */
.L_x_51:
[----:B------:R-:W-:Y:S01]  /*1710*/  LOP3.LUT R13, R11, 0x80000, RZ, 0xfc, !PT ;  /* 0x000800000b0d7812 */ /* 0x000fe200078efcff */
[----:B------:R-:W-:-:S07]  /*1720*/  IMAD.MOV.U32 R12, RZ, RZ, R10 ;  /* 0x000000ffff0c7224 */ /* 0x000fce00078e000a */
.L_x_50:
[----:B------:R-:W-:Y:S05]  /*1730*/  BSYNC.RECONVERGENT B1 ;  /* 0x0000000000017941 */ /* 0x000fea0003800200 */
.L_x_48:
[----:B------:R-:W-:Y:S02]  /*1740*/  IMAD.MOV.U32 R4, RZ, RZ, R0 ;  /* 0x000000ffff047224 */ /* 0x000fe400078e0000 */
[----:B------:R-:W-:-:S04]  /*1750*/  IMAD.MOV.U32 R5, RZ, RZ, 0x0 ;  /* 0x00000000ff057424 */ /* 0x000fc800078e00ff */
[----:B------:R-:W-:Y:S05]  /*1760*/  RET.REL.NODEC R4 `(_Z15calculate_forceiP4bodyPA3_d) ;  /* 0xffffffe804247950 */ /* 0x000fea0003c3ffff */
        .weak           $__internal_2_$__cuda_sm20_dsqrt_rn_f64_mediumpath_v1
        .type           $__internal_2_$__cuda_sm20_dsqrt_rn_f64_mediumpath_v1,@function
        .size           $__internal_2_$__cuda_sm20_dsqrt_rn_f64_mediumpath_v1,($_Z15calculate_forceiP4bodyPA3_d$__internal_accurate_pow - $__internal_2_$__cuda_sm20_dsqrt_rn_f64_mediumpath_v1)
$__internal_2_$__cuda_sm20_dsqrt_rn_f64_mediumpath_v1:
[----:B------:R-:W-:Y:S01]  /*1770*/  ISETP.GE.U32.AND P0, PT, R2, -0x3400000, PT ;  /* 0xfcc000000200780c */ /* 0x000fe20003f06070 */
[----:B------:R-:W-:Y:S01]  /*1780*/  BSSY.RECONVERGENT B1, `(.L_x_53) ;  /* 0x0000028000017945 */ /* 0x000fe20003800200 */
[----:B------:R-:W-:Y:S01]  /*1790*/  IMAD.MOV.U32 R7, RZ, RZ, R5 ;  /* 0x000000ffff077224 */ /* 0x000fe200078e0005 */
[----:B------:R-:W-:Y:S01]  /*17a0*/  MOV R2, R10 ;  /* 0x0000000a00027202 */ /* 0x000fe20000000f00 */
[----:B------:R-:W-:Y:S02]  /*17b0*/  IMAD.MOV.U32 R3, RZ, RZ, R11 ;  /* 0x000000ffff037224 */ /* 0x000fe400078e000b */
[----:B------:R-:W-:Y:S02]  /*17c0*/  IMAD.MOV.U32 R4, RZ, RZ, R30 ;  /* 0x000000ffff047224 */ /* 0x000fe400078e001e */
[----:B------:R-:W-:-:S05]  /*17d0*/  IMAD.MOV.U32 R5, RZ, RZ, R31 ;  /* 0x000000ffff057224 */ /* 0x000fca00078e001f */
[----:B------:R-:W-:Y:S05]  /*17e0*/  @!P0 BRA `(.L_x_54) ;  /* 0x0000000000208947 */ /* 0x000fea0003800000 */
[----:B------:R-:W-:-:S10]  /*17f0*/  DFMA.RM R2, R2, R6, R8 ;  /* 0x000000060202722b */ /* 0x000fd40000004008 */
[----:B------:R-:W-:-:S05]  /*1800*/  IADD3 R6, P0, PT, R2, 0x1, RZ ;  /* 0x0000000102067810 */ /* 0x000fca0007f1e0ff */
[----:B------:R-:W-:-:S06]  /*1810*/  IMAD.X R7, RZ, RZ, R3, P0 ;  /* 0x000000ffff077224 */ /* 0x000fcc00000e0603 */
[----:B------:R-:W-:-:S08]  /*1820*/  DFMA.RP R4, -R2, R6, R4 ;  /* 0x000000060204722b */ /* 0x000fd00000008104 */
[----:B------:R-:W-:-:S06]  /*1830*/  DSETP.GT.AND P0, PT, R4, RZ, PT ;  /* 0x000000ff0400722a */ /* 0x000fcc0003f04000 */
[----:B------:R-:W-:Y:S02]  /*1840*/  FSEL R2, R6, R2, P0 ;  /* 0x0000000206027208 */ /* 0x000fe40000000000 */
[----:B------:R-:W-:Y:S01]  /*1850*/  FSEL R3, R7, R3, P0 ;  /* 0x0000000307037208 */ /* 0x000fe20000000000 */
[----:B------:R-:W-:Y:S06]  /*1860*/  BRA `(.L_x_55) ;  /* 0x0000000000647947 */ /* 0x000fec0003800000 */
.L_x_54:
[----:B------:R-:W-:-:S14]  /*1870*/  DSETP.NE.AND P0, PT, R4, RZ, PT ;  /* 0x000000ff0400722a */ /* 0x000fdc0003f05000 */
[----:B------:R-:W-:Y:S05]  /*1880*/  @!P0 BRA `(.L_x_56) ;  /* 0x0000000000588947 */ /* 0x000fea0003800000 */
[----:B------:R-:W-:-:S13]  /*1890*/  ISETP.GE.AND P0, PT, R5, RZ, PT ;  /* 0x000000ff0500720c */ /* 0x000fda0003f06270 */
[----:B------:R-:W-:Y:S02]  /*18a0*/  @!P0 IMAD.MOV.U32 R2, RZ, RZ, 0x0 ;  /* 0x00000000ff028424 */ /* 0x000fe400078e00ff */
[----:B------:R-:W-:Y:S01]  /*18b0*/  @!P0 IMAD.MOV.U32 R3, RZ, RZ, -0x80000 ;  /* 0xfff80000ff038424 */ /* 0x000fe200078e00ff */
[----:B------:R-:W-:Y:S06]  /*18c0*/  @!P0 BRA `(.L_x_55) ;  /* 0x00000000004c8947 */ /* 0x000fec0003800000 */
[----:B------:R-:W-:-:S13]  /*18d0*/  ISETP.GT.AND P0, PT, R5, 0x7fefffff, PT ;  /* 0x7fefffff0500780c */ /* 0x000fda0003f04270 */
[----:B------:R-:W-:Y:S05]  /*18e0*/  @P0 BRA `(.L_x_56) ;  /* 0x0000000000400947 */ /* 0x000fea0003800000 */
[----:B------:R-:W-:Y:S01]  /*18f0*/  DMUL R2, R4, 8.11296384146066816958e+31 ;  /* 0x4690000004027828 */ /* 0x000fe20000000000 */
[----:B------:R-:W-:Y:S01]  /*1900*/  IMAD.MOV.U32 R8, RZ, RZ, 0x0 ;  /* 0x00000000ff087424 */ /* 0x000fe200078e00ff */
[----:B------:R-:W-:Y:S01]  /*1910*/  MOV R4, RZ ;  /* 0x000000ff00047202 */ /* 0x000fe20000000f00 */
[----:B------:R-:W-:-:S03]  /*1920*/  IMAD.MOV.U32 R9, RZ, RZ, 0x3fd80000 ;  /* 0x3fd80000ff097424 */ /* 0x000fc600078e00ff */
[----:B------:R-:W0:Y:S02]  /*1930*/  MUFU.RSQ64H R5, R3 ;  /* 0x0000000300057308 */ /* 0x000e240000001c00 */
[----:B0-----:R-:W-:-:S08]  /*1940*/  DMUL R6, R4, R4 ;  /* 0x0000000404067228 */ /* 0x001fd00000000000 */
[----:B------:R-:W-:-:S08]  /*1950*/  DFMA R6, R2, -R6, 1 ;  /* 0x3ff000000206742b */ /* 0x000fd00000000806 */
[----:B------:R-:W-:Y:S02]  /*1960*/  DFMA R8, R6, R8, 0.5 ;  /* 0x3fe000000608742b */ /* 0x000fe40000000008 */
[----:B------:R-:W-:-:S08]  /*1970*/  DMUL R6, R4, R6 ;  /* 0x0000000604067228 */ /* 0x000fd00000000000 */
[----:B------:R-:W-:-:S08]  /*1980*/  DFMA R6, R8, R6, R4 ;  /* 0x000000060806722b */ /* 0x000fd00000000004 */
[----:B------:R-:W-:Y:S02]  /*1990*/  DMUL R4, R2, R6 ;  /* 0x0000000602047228 */ /* 0x000fe40000000000 */
[----:B------:R-:W-:-:S06]  /*19a0*/  VIADD R7, R7, 0xfff00000 ;  /* 0xfff0000007077836 */ /* 0x000fcc0000000000 */
[----:B------:R-:W-:-:S08]  /*19b0*/  DFMA R8, R4, -R4, R2 ;  /* 0x800000040408722b */ /* 0x000fd00000000002 */
[----:B------:R-:W-:-:S10]  /*19c0*/  DFMA R2, R6, R8, R4 ;  /* 0x000000080602722b */ /* 0x000fd40000000004 */
[----:B------:R-:W-:Y:S01]  /*19d0*/  VIADD R3, R3, 0xfcb00000 ;  /* 0xfcb0000003037836 */ /* 0x000fe20000000000 */
[----:B------:R-:W-:Y:S06]  /*19e0*/  BRA `(.L_x_55) ;  /* 0x0000000000047947 */ /* 0x000fec0003800000 */
.L_x_56:
[----:B------:R-:W-:-:S11]  /*19f0*/  DADD R2, R4, R4 ;  /* 0x0000000004027229 */ /* 0x000fd60000000004 */
.L_x_55:
[----:B------:R-:W-:Y:S05]  /*1a00*/  BSYNC.RECONVERGENT B1 ;  /* 0x0000000000017941 */ /* 0x000fea0003800200 */
.L_x_53:
[----:B------:R-:W-:Y:S01]  /*1a10*/  IMAD.MOV.U32 R32, RZ, RZ, R2 ;  /* 0x000000ffff207224 */ /* 0x000fe200078e0002 */
[----:B------:R-:W-:Y:S01]  /*1a20*/  MOV R2, R0 ;  /* 0x0000000000027202 */ /* 0x000fe20000000f00 */
[----:B------:R-:W-:Y:S02]  /*1a30*/  IMAD.MOV.U32 R33, RZ, RZ, R3 ;  /* 0x000000ffff217224 */ /* 0x000fe400078e0003 */
[----:B------:R-:W-:-:S04]  /*1a40*/  IMAD.MOV.U32 R3, RZ, RZ, 0x0 ;  /* 0x00000000ff037424 */ /* 0x000fc800078e00ff */
[----:B------:R-:W-:Y:S05]  /*1a50*/  RET.REL.NODEC R2 `(_Z15calculate_forceiP4bodyPA3_d) ;  /* 0xffffffe402687950 */ /* 0x000fea0003c3ffff */
        .type           $_Z15calculate_forceiP4bodyPA3_d$__internal_accurate_pow,@function
        .size           $_Z15calculate_forceiP4bodyPA3_d$__internal_accurate_pow,(.L_x_62 - $_Z15calculate_forceiP4bodyPA3_d$__internal_accurate_pow)
$_Z15calculate_forceiP4bodyPA3_d$__internal_accurate_pow:
[----:B------:R-:W-:Y:S01]  /*1a60*/  ISETP.GT.U32.AND P0, PT, R13, 0xfffff, PT ;  /* 0x000fffff0d00780c */ /* 0x000fe20003f04070 */
[----:B------:R-:W-:Y:S01]  /*1a70*/  IMAD.MOV.U32 R2, RZ, RZ, R13 ;  /* 0x000000ffff027224 */ /* 0x000fe200078e000d */
[----:B------:R-:W-:Y:S01]  /*1a80*/  UMOV UR4, 0x7d2cafe2 ;  /* 0x7d2cafe200047882 */ /* 0x000fe20000000000 */
[----:B------:R-:W-:Y:S01]  /*1a90*/  IMAD.MOV.U32 R8, RZ, RZ, R12 ;  /* 0x000000ffff087224 */ /* 0x000fe200078e000c */
[----:B------:R-:W-:Y:S01]  /*1aa0*/  UMOV UR5, 0x3eb0f5ff ;  /* 0x3eb0f5ff00057882 */ /* 0x000fe20000000000 */
[----:B------:R-:W-:Y:S01]  /*1ab0*/  IMAD.MOV.U32 R4, RZ, RZ, RZ ;  /* 0x000000ffff047224 */ /* 0x000fe200078e00ff */
[----:B------:R-:W-:Y:S01]  /*1ac0*/  UMOV UR6, 0x3b39803f ;  /* 0x3b39803f00067882 */ /* 0x000fe20000000000 */
[----:B------:R-:W-:-:S06]  /*1ad0*/  UMOV UR7, 0x3c7abc9e ;  /* 0x3c7abc9e00077882 */ /* 0x000fcc0000000000 */
[----:B------:R-:W-:-:S10]  /*1ae0*/  @!P0 DMUL R14, R12, 1.80143985094819840000e+16 ;  /* 0x435000000c0e8828 */ /* 0x000fd40000000000 */
[----:B------:R-:W-:Y:S02]  /*1af0*/  @!P0 IMAD.MOV.U32 R2, RZ, RZ, R15 ;  /* 0x000000ffff028224 */ /* 0x000fe400078e000f */
[----:B------:R-:W-:-:S03]  /*1b00*/  @!P0 IMAD.MOV.U32 R8, RZ, RZ, R14 ;  /* 0x000000ffff088224 */ /* 0x000fc600078e000e */
[----:B------:R-:W-:-:S04]  /*1b10*/  LOP3.LUT R2, R2, 0x800fffff, RZ, 0xc0, !PT ;  /* 0x800fffff02027812 */ /* 0x000fc800078ec0ff */
[----:B------:R-:W-:-:S04]  /*1b20*/  LOP3.LUT R9, R2, 0x3ff00000, RZ, 0xfc, !PT ;  /* 0x3ff0000002097812 */ /* 0x000fc800078efcff */
[----:B------:R-:W-:-:S13]  /*1b30*/  ISETP.GE.U32.AND P1, PT, R9, 0x3ff6a09f, PT ;  /* 0x3ff6a09f0900780c */ /* 0x000fda0003f26070 */
[----:B------:R-:W-:-:S05]  /*1b40*/  @P1 VIADD R3, R9, 0xfff00000 ;  /* 0xfff0000009031836 */ /* 0x000fca0000000000 */
[----:B------:R-:W-:-:S06]  /*1b50*/  @P1 MOV R9, R3 ;  /* 0x0000000300091202 */ /* 0x000fcc0000000f00 */
[C---:B------:R-:W-:Y:S02]  /*1b60*/  DADD R10, R8.reuse, 1 ;  /* 0x3ff00000080a7429 */ /* 0x040fe40000000000 */
[----:B------:R-:W-:-:S04]  /*1b70*/  DADD R8, R8, -1 ;  /* 0xbff0000008087429 */ /* 0x000fc80000000000 */
[----:B------:R-:W0:Y:S02]  /*1b80*/  MUFU.RCP64H R5, R11 ;  /* 0x0000000b00057308 */ /* 0x000e240000001800 */
[----:B0-----:R-:W-:-:S08]  /*1b90*/  DFMA R2, -R10, R4, 1 ;  /* 0x3ff000000a02742b */ /* 0x001fd00000000104 */
[----:B------:R-:W-:-:S08]  /*1ba0*/  DFMA R2, R2, R2, R2 ;  /* 0x000000020202722b */ /* 0x000fd00000000002 */
[----:B------:R-:W-:Y:S01]  /*1bb0*/  DFMA R2, R4, R2, R4 ;  /* 0x000000020402722b */ /* 0x000fe20000000004 */
[----:B------:R-:W-:Y:S02]  /*1bc0*/  IMAD.MOV.U32 R4, RZ, RZ, 0x41ad3b5a ;  /* 0x41ad3b5aff047424 */ /* 0x000fe400078e00ff */
[----:B------:R-:W-:-:S05]  /*1bd0*/  IMAD.MOV.U32 R5, RZ, RZ, 0x3ed0f5d2 ;  /* 0x3ed0f5d2ff057424 */ /* 0x000fca00078e00ff */
[----:B------:R-:W-:-:S08]  /*1be0*/  DMUL R6, R8, R2 ;  /* 0x0000000208067228 */ /* 0x000fd00000000000 */
[----:B------:R-:W-:-:S08]  /*1bf0*/  DFMA R6, R8, R2, R6 ;  /* 0x000000020806722b */ /* 0x000fd00000000006 */
[----:B------:R-:W-:-:S08]  /*1c00*/  DMUL R34, R6, R6 ;  /* 0x0000000606227228 */ /* 0x000fd00000000000 */
[----:B------:R-:W-:Y:S01]  /*1c10*/  DFMA R4, R34, UR4, R4 ;  /* 0x0000000422047c2b */ /* 0x000fe20008000004 */
[----:B------:R-:W-:Y:S01]  /*1c20*/  UMOV UR4, 0x75488a3f ;  /* 0x75488a3f00047882 */ /* 0x000fe20000000000 */
[----:B------:R-:W-:-:S06]  /*1c30*/  UMOV UR5, 0x3ef3b20a ;  /* 0x3ef3b20a00057882 */ /* 0x000fcc0000000000 */
[----:B------:R-:W-:Y:S01]  /*1c40*/  DFMA R20, R34, R4, UR4 ;  /* 0x0000000422147e2b */ /* 0x000fe20008000004 */
[----:B------:R-:W-:Y:S01]  /*1c50*/  UMOV UR4, 0xe4faecd5 ;  /* 0xe4faecd500047882 */ /* 0x000fe20000000000 */
[----:B------:R-:W-:Y:S01]  /*1c60*/  UMOV UR5, 0x3f1745cd ;  /* 0x3f1745cd00057882 */ /* 0x000fe20000000000 */
[----:B------:R-:W-:-:S05]  /*1c70*/  DADD R4, R8, -R6 ;  /* 0x0000000008047229 */ /* 0x000fca0000000806 */
[----:B------:R-:W-:Y:S01]  /*1c80*/  DFMA R20, R34, R20, UR4 ;  /* 0x0000000422147e2b */ /* 0x000fe20008000014 */
[----:B------:R-:W-:Y:S01]  /*1c90*/  UMOV UR4, 0x258a578b ;  /* 0x258a578b00047882 */ /* 0x000fe20000000000 */
[----:B------:R-:W-:Y:S01]  /*1ca0*/  UMOV UR5, 0x3f3c71c7 ;  /* 0x3f3c71c700057882 */ /* 0x000fe20000000000 */
[----:B------:R-:W-:-:S05]  /*1cb0*/  DADD R4, R4, R4 ;  /* 0x0000000004047229 */ /* 0x000fca0000000004 */
[----:B------:R-:W-:Y:S01]  /*1cc0*/  DFMA R20, R34, R20, UR4 ;  /* 0x0000000422147e2b */ /* 0x000fe20008000014 */
[----:B------:R-:W-:Y:S01]  /*1cd0*/  UMOV UR4, 0x9242b910 ;  /* 0x9242b91000047882 */ /* 0x000fe20000000000 */
[----:B------:R-:W-:Y:S01]  /*1ce0*/  UMOV UR5, 0x3f624924 ;  /* 0x3f62492400057882 */ /* 0x000fe20000000000 */
[----:B------:R-:W-:-:S05]  /*1cf0*/  DFMA R4, R8, -R6, R4 ;  /* 0x800000060804722b */ /* 0x000fca0000000004 */
[----:B------:R-:W-:Y:S01]  /*1d00*/  DFMA R20, R34, R20, UR4 ;  /* 0x0000000422147e2b */ /* 0x000fe20008000014 */
[----:B------:R-:W-:Y:S01]  /*1d10*/  UMOV UR4, 0x99999dfb ;  /* 0x99999dfb00047882 */ /* 0x000fe20000000000 */
[----:B------:R-:W-:Y:S01]  /*1d20*/  UMOV UR5, 0x3f899999 ;  /* 0x3f89999900057882 */ /* 0x000fe20000000000 */
[----:B------:R-:W-:Y:S02]  /*1d30*/  DMUL R4, R2, R4 ;  /* 0x0000000402047228 */ /* 0x000fe40000000000 */
[----:B------:R-:W-:-:S03]  /*1d40*/  DMUL R2, R6, R6 ;  /* 0x0000000606027228 */ /* 0x000fc60000000000 */
[----:B------:R-:W-:Y:S01]  /*1d50*/  DFMA R20, R34, R20, UR4 ;  /* 0x0000000422147e2b */ /* 0x000fe20008000014 */
[----:B------:R-:W-:Y:S01]  /*1d60*/  UMOV UR4, 0x55555555 ;  /* 0x5555555500047882 */ /* 0x000fe20000000000 */
[----:B------:R-:W-:-:S03]  /*1d70*/  UMOV UR5, 0x3fb55555 ;  /* 0x3fb5555500057882 */ /* 0x000fc60000000000 */
[----:B------:R-:W-:-:S03]  /*1d80*/  IMAD.MOV.U32 R14, RZ, RZ, R4 ;  /* 0x000000ffff0e7224 */ /* 0x000fc600078e0004 */
[----:B------:R-:W-:-:S08]  /*1d90*/  DFMA R8, R34, R20, UR4 ;  /* 0x0000000422087e2b */ /* 0x000fd00008000014 */
[----:B------:R-:W-:Y:S01]  /*1da0*/  DADD R10, -R8, UR4 ;  /* 0x00000004080a7e29 */ /* 0x000fe20008000100 */
[----:B------:R-:W-:Y:S01]  /*1db0*/  UMOV UR4, 0xb9e7b0 ;  /* 0x00b9e7b000047882 */ /* 0x000fe20000000000 */
[----:B------:R-:W-:-:S06]  /*1dc0*/  UMOV UR5, 0x3c46a4cb ;  /* 0x3c46a4cb00057882 */ /* 0x000fcc0000000000 */
[----:B------:R-:W-:Y:S01]  /*1dd0*/  DFMA R10, R34, R20, R10 ;  /* 0x00000014220a722b */ /* 0x000fe2000000000a */
[----:B------:R-:W-:Y:S01]  /*1de0*/  SHF.R.U32.HI R34, RZ, 0x14, R13 ;  /* 0x00000014ff227819 */ /* 0x000fe2000001160d */
[C---:B------:R-:W-:Y:S01]  /*1df0*/  DFMA R12, R6.reuse, R6, -R2 ;  /* 0x00000006060c722b */ /* 0x040fe20000000802 */
[----:B------:R-:W-:Y:S01]  /*1e00*/  @!P0 LEA.HI R34, R15, 0xffffffca, RZ, 0xc ;  /* 0xffffffca0f228811 */ /* 0x000fe200078f60ff */
[----:B------:R-:W-:Y:S01]  /*1e10*/  VIADD R15, R5, 0x100000 ;  /* 0x00100000050f7836 */ /* 0x000fe20000000000 */
[----:B------:R-:W-:-:S05]  /*1e20*/  DMUL R20, R6, R2 ;  /* 0x0000000206147228 */ /* 0x000fca0000000000 */
[----:B------:R-:W-:Y:S02]  /*1e30*/  DFMA R12, R6, R14, R12 ;  /* 0x0000000e060c722b */ /* 0x000fe4000000000c */
[----:B------:R-:W-:Y:S01]  /*1e40*/  DADD R14, R10, -UR4 ;  /* 0x800000040a0e7e29 */ /* 0x000fe20008000000 */
[----:B------:R-:W-:Y:S01]  /*1e50*/  UMOV UR4, 0x80000000 ;  /* 0x8000000000047882 */ /* 0x000fe20000000000 */
[----:B------:R-:W-:Y:S01]  /*1e60*/  DFMA R10, R6, R2, -R20 ;  /* 0x00000002060a722b */ /* 0x000fe20000000814 */
[----:B------:R-:W-:-:S07]  /*1e70*/  UMOV UR5, 0x43300000 ;  /* 0x4330000000057882 */ /* 0x000fce0000000000 */
[----:B------:R-:W-:Y:S02]  /*1e80*/  DFMA R10, R4, R2, R10 ;  /* 0x00000002040a722b */ /* 0x000fe4000000000a */
[----:B------:R-:W-:-:S06]  /*1e90*/  DADD R2, R8, R14 ;  /* 0x0000000008027229 */ /* 0x000fcc000000000e */
[----:B------:R-:W-:Y:S02]  /*1ea0*/  DFMA R10, R6, R12, R10 ;  /* 0x0000000c060a722b */ /* 0x000fe4000000000a */
[----:B------:R-:W-:Y:S02]  /*1eb0*/  DADD R12, R8, -R2 ;  /* 0x00000000080c7229 */ /* 0x000fe40000000802 */
[----:B------:R-:W-:-:S06]  /*1ec0*/  DMUL R8, R2, R20 ;  /* 0x0000001402087228 */ /* 0x000fcc0000000000 */
[----:B------:R-:W-:Y:S02]  /*1ed0*/  DADD R14, R14, R12 ;  /* 0x000000000e0e7229 */ /* 0x000fe4000000000c */
[----:B------:R-:W-:-:S08]  /*1ee0*/  DFMA R12, R2, R20, -R8 ;  /* 0x00000014020c722b */ /* 0x000fd00000000808 */
[----:B------:R-:W-:-:S08]  /*1ef0*/  DFMA R10, R2, R10, R12 ;  /* 0x0000000a020a722b */ /* 0x000fd0000000000c */
[----:B------:R-:W-:-:S08]  /*1f00*/  DFMA R14, R14, R20, R10 ;  /* 0x000000140e0e722b */ /* 0x000fd0000000000a */
[----:B------:R-:W-:-:S08]  /*1f10*/  DADD R10, R8, R14 ;  /* 0x00000000080a7229 */ /* 0x000fd0000000000e */
[--C-:B------:R-:W-:Y:S02]  /*1f20*/  DADD R2, R6, R10.reuse ;  /* 0x0000000006027229 */ /* 0x100fe4000000000a */
[----:B------:R-:W-:-:S06]  /*1f30*/  DADD R8, R8, -R10 ;  /* 0x0000000008087229 */ /* 0x000fcc000000080a */
[----:B------:R-:W-:Y:S02]  /*1f40*/  DADD R6, R6, -R2 ;  /* 0x0000000006067229 */ /* 0x000fe40000000802 */
[----:B------:R-:W-:-:S06]  /*1f50*/  DADD R8, R14, R8 ;  /* 0x000000000e087229 */ /* 0x000fcc0000000008 */
[----:B------:R-:W-:-:S08]  /*1f60*/  DADD R6, R10, R6 ;  /* 0x000000000a067229 */ /* 0x000fd00000000006 */
[----:B------:R-:W-:Y:S01]  /*1f70*/  DADD R8, R8, R6 ;  /* 0x0000000008087229 */ /* 0x000fe20000000006 */
[C---:B------:R-:W-:Y:S01]  /*1f80*/  VIADD R6, R34.reuse, 0xfffffc01 ;  /* 0xfffffc0122067836 */ /* 0x040fe20000000000 */
[----:B------:R-:W-:Y:S01]  /*1f90*/  @P1 IADD3 R6, PT, PT, R34, -0x3fe, RZ ;  /* 0xfffffc0222061810 */ /* 0x000fe20007ffe0ff */
[----:B------:R-:W-:-:S03]  /*1fa0*/  IMAD.MOV.U32 R7, RZ, RZ, 0x43300000 ;  /* 0x43300000ff077424 */ /* 0x000fc600078e00ff */
[----:B------:R-:W-:Y:S02]  /*1fb0*/  LOP3.LUT R6, R6, 0x80000000, RZ, 0x3c, !PT ;  /* 0x8000000006067812 */ /* 0x000fe400078e3cff */
[----:B------:R-:W-:-:S04]  /*1fc0*/  DADD R4, R4, R8 ;  /* 0x0000000004047229 */ /* 0x000fc80000000008 */
[----:B------:R-:W-:Y:S01]  /*1fd0*/  DADD R8, R6, -UR4 ;  /* 0x8000000406087e29 */ /* 0x000fe20008000000 */
[----:B------:R-:W-:Y:S01]  /*1fe0*/  UMOV UR4, 0xfefa39ef ;  /* 0xfefa39ef00047882 */ /* 0x000fe20000000000 */
[----:B------:R-:W-:Y:S02]  /*1ff0*/  UMOV UR5, 0x3fe62e42 ;  /* 0x3fe62e4200057882 */ /* 0x000fe40000000000 */
[----:B------:R-:W-:-:S08]  /*2000*/  DADD R10, R2, R4 ;  /* 0x00000000020a7229 */ /* 0x000fd00000000004 */
[--C-:B------:R-:W-:Y:S02]  /*2010*/  DFMA R6, R8, UR4, R10.reuse ;  /* 0x0000000408067c2b */ /* 0x100fe4000800000a */
[----:B------:R-:W-:-:S06]  /*2020*/  DADD R12, R2, -R10 ;  /* 0x00000000020c7229 */ /* 0x000fcc000000080a */
[----:B------:R-:W-:Y:S02]  /*2030*/  DFMA R2, R8, -UR4, R6 ;  /* 0x8000000408027c2b */ /* 0x000fe40008000006 */
[----:B------:R-:W-:-:S06]  /*2040*/  DADD R12, R4, R12 ;  /* 0x00000000040c7229 */ /* 0x000fcc000000000c */
[----:B------:R-:W-:-:S08]  /*2050*/  DADD R2, -R10, R2 ;  /* 0x000000000a027229 */ /* 0x000fd00000000102 */
[----:B------:R-:W-:-:S08]  /*2060*/  DADD R2, R12, -R2 ;  /* 0x000000000c027229 */ /* 0x000fd00000000802 */
[----:B------:R-:W-:-:S08]  /*2070*/  DFMA R4, R8, UR6, R2 ;  /* 0x0000000608047c2b */ /* 0x000fd00008000002 */
[----:B------:R-:W-:-:S08]  /*2080*/  DADD R2, R6, R4 ;  /* 0x0000000006027229 */ /* 0x000fd00000000004 */
[----:B------:R-:W-:Y:S02]  /*2090*/  DADD R6, R6, -R2 ;  /* 0x0000000006067229 */ /* 0x000fe40000000802 */
[----:B------:R-:W-:-:S06]  /*20a0*/  DMUL R8, R2, 2 ;  /* 0x4000000002087828 */ /* 0x000fcc0000000000 */
[----:B------:R-:W-:Y:S02]  /*20b0*/  DADD R6, R4, R6 ;  /* 0x0000000004067229 */ /* 0x000fe40000000006 */
[----:B------:R-:W-:-:S08]  /*20c0*/  DFMA R2, R2, 2, -R8 ;  /* 0x400000000202782b */ /* 0x000fd00000000808 */
[----:B------:R-:W-:Y:S01]  /*20d0*/  DFMA R2, R6, 2, R2 ;  /* 0x400000000602782b */ /* 0x000fe20000000002 */
[----:B------:R-:W-:Y:S02]  /*20e0*/  IMAD.MOV.U32 R6, RZ, RZ, 0x652b82fe ;  /* 0x652b82feff067424 */ /* 0x000fe400078e00ff */
[----:B------:R-:W-:-:S05]  /*20f0*/  IMAD.MOV.U32 R7, RZ, RZ, 0x3ff71547 ;  /* 0x3ff71547ff077424 */ /* 0x000fca00078e00ff */
[----:B------:R-:W-:-:S08]  /*2100*/  DADD R10, R8, R2 ;  /* 0x00000000080a7229 */ /* 0x000fd00000000002 */
[----:B------:R-:W-:Y:S02]  /*2110*/  DFMA R6, R10, R6, 6.75539944105574400000e+15 ;  /* 0x433800000a06742b */ /* 0x000fe40000000006 */
[----:B------:R-:W-:Y:S01]  /*2120*/  FSETP.GEU.AND P0, PT, |R11|, 4.1917929649353027344, PT ;  /* 0x4086232b0b00780b */ /* 0x000fe20003f0e200 */
[----:B------:R-:W-:-:S05]  /*2130*/  DADD R8, R8, -R10 ;  /* 0x0000000008087229 */ /* 0x000fca000000080a */
[----:B------:R-:W-:-:S03]  /*2140*/  DADD R4, R6, -6.75539944105574400000e+15 ;  /* 0xc338000006047429 */ /* 0x000fc60000000000 */
[----:B------:R-:W-:-:S05]  /*2150*/  DADD R2, R2, R8 ;  /* 0x0000000002027229 */ /* 0x000fca0000000008 */
[----:B------:R-:W-:Y:S01]  /*2160*/  DFMA R12, R4, -UR4, R10 ;  /* 0x80000004040c7c2b */ /* 0x000fe2000800000a */
[----:B------:R-:W-:Y:S01]  /*2170*/  UMOV UR4, 0x3b39803f ;  /* 0x3b39803f00047882 */ /* 0x000fe20000000000 */
[----:B------:R-:W-:-:S06]  /*2180*/  UMOV UR5, 0x3c7abc9e ;  /* 0x3c7abc9e00057882 */ /* 0x000fcc0000000000 */
[----:B------:R-:W-:Y:S01]  /*2190*/  DFMA R12, R4, -UR4, R12 ;  /* 0x80000004040c7c2b */ /* 0x000fe2000800000c */
[----:B------:R-:W-:Y:S01]  /*21a0*/  UMOV UR4, 0x69ce2bdf ;  /* 0x69ce2bdf00047882 */ /* 0x000fe20000000000 */
[----:B------:R-:W-:Y:S01]  /*21b0*/  IMAD.MOV.U32 R4, RZ, RZ, -0x35dec16 ;  /* 0xfca213eaff047424 */ /* 0x000fe200078e00ff */
[----:B------:R-:W-:Y:S01]  /*21c0*/  UMOV UR5, 0x3e5ade15 ;  /* 0x3e5ade1500057882 */ /* 0x000fe20000000000 */
[----:B------:R-:W-:-:S06]  /*21d0*/  IMAD.MOV.U32 R5, RZ, RZ, 0x3e928af3 ;  /* 0x3e928af3ff057424 */ /* 0x000fcc00078e00ff */
[----:B------:R-:W-:Y:S01]  /*21e0*/  DFMA R4, R12, UR4, R4 ;  /* 0x000000040c047c2b */ /* 0x000fe20008000004 */
[----:B------:R-:W-:Y:S01]  /*21f0*/  UMOV UR4, 0x62401315 ;  /* 0x6240131500047882 */ /* 0x000fe20000000000 */
[----:B------:R-:W-:-:S06]  /*2200*/  UMOV UR5, 0x3ec71dee ;  /* 0x3ec71dee00057882 */ /* 0x000fcc0000000000 */
[----:B------:R-:W-:Y:S01]  /*2210*/  DFMA R4, R12, R4, UR4 ;  /* 0x000000040c047e2b */ /* 0x000fe20008000004 */
        /* <DEDUP_REMOVED lines=20> */
[----:B------:R-:W-:-:S08]  /*2360*/  DFMA R4, R12, R4, UR4 ;  /* 0x000000040c047e2b */ /* 0x000fd00008000004 */
[----:B------:R-:W-:-:S08]  /*2370*/  DFMA R4, R12, R4, 1 ;  /* 0x3ff000000c04742b */ /* 0x000fd00000000004 */
[----:B------:R-:W-:-:S10]  /*2380*/  DFMA R4, R12, R4, 1 ;  /* 0x3ff000000c04742b */ /* 0x000fd40000000004 */
[----:B------:R-:W-:Y:S01]  /*2390*/  IMAD R9, R6, 0x100000, R5 ;  /* 0x0010000006097824 */ /* 0x000fe200078e0205 */
[----:B------:R-:W-:Y:S01]  /*23a0*/  MOV R8, R4 ;  /* 0x0000000400087202 */ /* 0x000fe20000000f00 */
[----:B------:R-:W-:Y:S06]  /*23b0*/  @!P0 BRA `(.L_x_57) ;  /* 0x0000000000308947 */ /* 0x000fec0003800000 */
[----:B------:R-:W-:Y:S01]  /*23c0*/  FSETP.GEU.AND P1, PT, |R11|, 4.2275390625, PT ;  /* 0x408748000b00780b */ /* 0x000fe20003f2e200 */
[C---:B------:R-:W-:Y:S02]  /*23d0*/  DADD R8, R10.reuse, +INF ;  /* 0x7ff000000a087429 */ /* 0x040fe40000000000 */
[----:B------:R-:W-:-:S08]  /*23e0*/  DSETP.GEU.AND P0, PT, R10, RZ, PT ;  /* 0x000000ff0a00722a */ /* 0x000fd00003f0e000 */
[----:B------:R-:W-:Y:S02]  /*23f0*/  FSEL R8, R8, RZ, P0 ;  /* 0x000000ff08087208 */ /* 0x000fe40000000000 */
[----:B------:R-:W-:Y:S02]  /*2400*/  @!P1 LEA.HI R7, R6, R6, RZ, 0x1 ;  /* 0x0000000606079211 */ /* 0x000fe400078f08ff */
[----:B------:R-:W-:Y:S02]  /*2410*/  FSEL R9, R9, RZ, P0 ;  /* 0x000000ff09097208 */ /* 0x000fe40000000000 */
[----:B------:R-:W-:-:S05]  /*2420*/  @!P1 SHF.R.S32.HI R7, RZ, 0x1, R7 ;  /* 0x00000001ff079819 */ /* 0x000fca0000011407 */
[----:B------:R-:W-:Y:S02]  /*2430*/  @!P1 IMAD.IADD R6, R6, 0x1, -R7 ;  /* 0x0000000106069824 */ /* 0x000fe400078e0a07 */
[----:B------:R-:W-:-:S03]  /*2440*/  @!P1 IMAD R5, R7, 0x100000, R5 ;  /* 0x0010000007059824 */ /* 0x000fc600078e0205 */
[----:B------:R-:W-:Y:S01]  /*2450*/  @!P1 LEA R7, R6, 0x3ff00000, 0x14 ;  /* 0x3ff0000006079811 */ /* 0x000fe200078ea0ff */
[----:B------:R-:W-:-:S06]  /*2460*/  @!P1 IMAD.MOV.U32 R6, RZ, RZ, RZ ;  /* 0x000000ffff069224 */ /* 0x000fcc00078e00ff */
[----:B------:R-:W-:-:S11]  /*2470*/  @!P1 DMUL R8, R4, R6 ;  /* 0x0000000604089228 */ /* 0x000fd60000000000 */
.L_x_57:
[----:B------:R-:W-:Y:S01]  /*2480*/  DFMA R2, R2, R8, R8 ;  /* 0x000000080202722b */ /* 0x000fe20000000008 */
[----:B------:R-:W-:Y:S01]  /*2490*/  IMAD.MOV.U32 R4, RZ, RZ, R0 ;  /* 0x000000ffff047224 */ /* 0x000fe200078e0000 */
[----:B------:R-:W-:Y:S01]  /*24a0*/  DSETP.NEU.AND P0, PT, |R8|, +INF , PT ;  /* 0x7ff000000800742a */ /* 0x000fe20003f0d200 */
[----:B------:R-:W-:-:S07]  /*24b0*/  IMAD.MOV.U32 R5, RZ, RZ, 0x0 ;  /* 0x00000000ff057424 */ /* 0x000fce00078e00ff */
[----:B------:R-:W-:Y:S02]  /*24c0*/  FSEL R2, R8, R2, !P0 ;  /* 0x0000000208027208 */ /* 0x000fe40004000000 */
[----:B------:R-:W-:Y:S01]  /*24d0*/  FSEL R3, R9, R3, !P0 ;  /* 0x0000000309037208 */ /* 0x000fe20004000000 */
[----:B------:R-:W-:Y:S06]  /*24e0*/  RET.REL.NODEC R4 `(_Z15calculate_forceiP4bodyPA3_d) ;  /* 0xffffffd804c47950 */ /* 0x000fec0003c3ffff */
.L_x_58:
        /* <DEDUP_REMOVED lines=9> */
.L_x_62:


//--------------------- .nv.global.init           --------------------------
	.section	.nv.global.init,"aw",@progbits
.nv.global.init:
	.type		$str,@object
	.size		$str,(.L_0 - $str)
$str:
        /*0000*/ 	.byte	0x54, 0x68, 0x65, 0x20, 0x69, 0x6e, 0x69, 0x74, 0x69, 0x61, 0x6c, 0x20, 0x70, 0x6f, 0x73, 0x69
        /*0010*/ 	.byte	0x74, 0x69, 0x6f, 0x6e, 0x20, 0x6f, 0x66, 0x20, 0x74, 0x77, 0x6f, 0x20, 0x6f, 0x62, 0x6a, 0x65
        /*0020*/ 	.byte	0x63, 0x74, 0x73, 0x20, 0x61, 0x72, 0x65, 0x20, 0x73, 0x61, 0x6d, 0x65, 0x2c, 0x20, 0x28, 0x43
        /*0030*/ 	.byte	0x4f, 0x4c, 0x4c, 0x49, 0x53, 0x49, 0x4f, 0x4e, 0x29, 0x20, 0x55, 0x4e, 0x44, 0x45, 0x46, 0x49
        /*0040*/ 	.byte	0x4e, 0x45, 0x44, 0x20, 0x42, 0x45, 0x48, 0x41, 0x56, 0x49, 0x4f, 0x52, 0x2e, 0x0a, 0x54, 0x68
        /*0050*/ 	.byte	0x65, 0x20, 0x63, 0x61, 0x6c, 0x63, 0x75, 0x6c, 0x61, 0x74, 0x69, 0x6f, 0x6e, 0x20, 0x72, 0x65
        /*0060*/ 	.byte	0x73, 0x75, 0x6c, 0x74, 0x20, 0x69, 0x6e, 0x20, 0x69, 0x6e, 0x76, 0x61, 0x6c, 0x69, 0x64, 0x20
        /*0070*/ 	.byte	0x76, 0x61, 0x6c, 0x75, 0x65, 0x73, 0x20, 0x0a, 0x00
.L_0:


//--------------------- .nv.shared.reserved.0     --------------------------
	.section	.nv.shared.reserved.0,"aw",@nobits
	.weak		__nv_reservedSMEM_offset_0_alias
	.size		__nv_reservedSMEM_offset_0_alias, 0, 64
	.other		__nv_reservedSMEM_offset_0_alias,@"STO_CUDA_RESERVED_SHARED STV_DEFAULT"
__nv_reservedSMEM_offset_0_alias:
	.zero		0
	.zero		64


//--------------------- .nv.constant0._Z11update_bodydP4bodyPA3_dS0_ii --------------------------
	.section	.nv.constant0._Z11update_bodydP4bodyPA3_dS0_ii,"a",@progbits
	.sectionflags	@""
	.align	4
.nv.constant0._Z11update_bodydP4bodyPA3_dS0_ii:
	.zero		936


//--------------------- .nv.constant0._Z9net_forceiP4bodyPA3_d --------------------------
	.section	.nv.constant0._Z9net_forceiP4bodyPA3_d,"a",@progbits
	.sectionflags	@""
	.align	4
.nv.constant0._Z9net_forceiP4bodyPA3_d:
	.zero		920


//--------------------- .nv.constant0._Z15calculate_forceiP4bodyPA3_d --------------------------
	.section	.nv.constant0._Z15calculate_forceiP4bodyPA3_d,"a",@progbits
	.sectionflags	@""
	.align	4
.nv.constant0._Z15calculate_forceiP4bodyPA3_d:
	.zero		920


//--------------------- SYMBOLS --------------------------

	.type		.nv.reservedSmem.offset0,@object
	.size		.nv.reservedSmem.offset0,0x4
	.type		vprintf,@function
